	.target	sm_90a

	.elftype	@"ET_EXEC"


//--------------------- .note.nv.tkinfo           --------------------------
	.section	.note.nv.tkinfo,"",@"SHT_NOTE"
	.sectionflags	@"SHF_NOTE_NV_TKINFO"
	.tkinfo
        /*0018*/ 	.word	0x00000002
        /*0030*/ 	.string	""
        /*0030*/ 	.string	"ptxas"
        /*0030*/ 	.string	"Cuda compilation tools, release 13.0, V13.0.88"
        /*0030*/ 	.string	"Build cuda_13.0.r13.0/compiler.36424714_0"
        /*0030*/ 	.string	"-arch sm_90a -m 64 "



//--------------------- .note.nv.cuinfo           --------------------------
	.section	.note.nv.cuinfo,"",@"SHT_NOTE"
	.sectionflags	@"SHF_NOTE_NV_CUINFO"
        /*0018*/ 	.short	0x0002
        /*001a*/ 	.short	0x005a
        /*001c*/ 	.short	0x0082
	.zero		2


//--------------------- .nv.info                  --------------------------
	.section	.nv.info,"",@"SHT_CUDA_INFO"
	.align	4


	//----- nvinfo : EIATTR_REGCOUNT
	.align		4
        /*0000*/ 	.byte	0x04, 0x2f
        /*0002*/ 	.short	(.L_15 - .L_14)
	.align		4
.L_14:
        /*0004*/ 	.word	index@(_ZN7cutlass13device_kernelINS_4gemm6kernel13GemmUniversalIN4cute5tupleIJiiiiEEENS1_10collective13CollectiveMmaINS1_34MainloopSm90TmaGmmaWarpSpecializedILi6ENS5_IJNS4_1CILi2EEENSA_ILi1EEESC_EEENS1_32KernelTmaWarpSpecializedPingpongEEENS5_IJNSA_ILi64EEENSA_ILi512EEESG_EEEaNS5_IJlSC_lEEEaSJ_NS4_8TiledMMAINS4_8MMA_AtomIJNS4_4SM904GMMA27MMA_64x256x32_S32S8S8_SS_TNEEEENS4_6LayoutINS5_IJSC_SC_SC_EEENS5_IJNSA_ILi0EEESS_SS_EEEEENS5_IJNS4_10UnderscoreESV_SV_EEEEENS4_13SM90_TMA_LOADENS4_14ComposedLayoutINS4_7SwizzleILi2ELi4ELi3EEENS4_18smem_ptr_flag_bitsILi8EEENSQ_INS5_IJNSA_ILi8EEESG_EEENS5_IJSG_SC_EEEEEEEvNS4_8identityENS4_23SM90_TMA_LOAD_MULTICASTES18_vS19_EENS_8epilogue10collective6detail29Sm90TmaWarpSpecializedAdapterINS1D_15DefaultEpilogueIaSJ_SJ_NS1C_6thread17LinearCombinationIaLi1EiiLNS1H_9ScaleType4KindE0ELNS_15FloatRoundStyleE2EaEENS1_15EpilogueDefaultEEEEEvvEEEEvNT_6ParamsE)
        /*0008*/ 	.word	0x000000a8


	//----- nvinfo : EIATTR_FRAME_SIZE
	.align		4
.L_15:
        /*000c*/ 	.byte	0x04, 0x11
        /*000e*/ 	.short	(.L_17 - .L_16)
	.align		4
.L_16:
        /*0010*/ 	.word	index@(_ZN7cutlass13device_kernelINS_4gemm6kernel13GemmUniversalIN4cute5tupleIJiiiiEEENS1_10collective13CollectiveMmaINS1_34MainloopSm90TmaGmmaWarpSpecializedILi6ENS5_IJNS4_1CILi2EEENSA_ILi1EEESC_EEENS1_32KernelTmaWarpSpecializedPingpongEEENS5_IJNSA_ILi64EEENSA_ILi512EEESG_EEEaNS5_IJlSC_lEEEaSJ_NS4_8TiledMMAINS4_8MMA_AtomIJNS4_4SM904GMMA27MMA_64x256x32_S32S8S8_SS_TNEEEENS4_6LayoutINS5_IJSC_SC_SC_EEENS5_IJNSA_ILi0EEESS_SS_EEEEENS5_IJNS4_10UnderscoreESV_SV_EEEEENS4_13SM90_TMA_LOADENS4_14ComposedLayoutINS4_7SwizzleILi2ELi4ELi3EEENS4_18smem_ptr_flag_bitsILi8EEENSQ_INS5_IJNSA_ILi8EEESG_EEENS5_IJSG_SC_EEEEEEEvNS4_8identityENS4_23SM90_TMA_LOAD_MULTICASTES18_vS19_EENS_8epilogue10collective6detail29Sm90TmaWarpSpecializedAdapterINS1D_15DefaultEpilogueIaSJ_SJ_NS1C_6thread17LinearCombinationIaLi1EiiLNS1H_9ScaleType4KindE0ELNS_15FloatRoundStyleE2EaEENS1_15EpilogueDefaultEEEEEvvEEEEvNT_6ParamsE)
        /*0014*/ 	.word	0x000004d8


	//----- nvinfo : EIATTR_MIN_STACK_SIZE
	.align		4
.L_17:
        /*0018*/ 	.byte	0x04, 0x12
        /*001a*/ 	.short	(.L_19 - .L_18)
	.align		4
.L_18:
        /*001c*/ 	.word	index@(_ZN7cutlass13device_kernelINS_4gemm6kernel13GemmUniversalIN4cute5tupleIJiiiiEEENS1_10collective13CollectiveMmaINS1_34MainloopSm90TmaGmmaWarpSpecializedILi6ENS5_IJNS4_1CILi2EEENSA_ILi1EEESC_EEENS1_32KernelTmaWarpSpecializedPingpongEEENS5_IJNSA_ILi64EEENSA_ILi512EEESG_EEEaNS5_IJlSC_lEEEaSJ_NS4_8TiledMMAINS4_8MMA_AtomIJNS4_4SM904GMMA27MMA_64x256x32_S32S8S8_SS_TNEEEENS4_6LayoutINS5_IJSC_SC_SC_EEENS5_IJNSA_ILi0EEESS_SS_EEEEENS5_IJNS4_10UnderscoreESV_SV_EEEEENS4_13SM90_TMA_LOADENS4_14ComposedLayoutINS4_7SwizzleILi2ELi4ELi3EEENS4_18smem_ptr_flag_bitsILi8EEENSQ_INS5_IJNSA_ILi8EEESG_EEENS5_IJSG_SC_EEEEEEEvNS4_8identityENS4_23SM90_TMA_LOAD_MULTICASTES18_vS19_EENS_8epilogue10collective6detail29Sm90TmaWarpSpecializedAdapterINS1D_15DefaultEpilogueIaSJ_SJ_NS1C_6thread17LinearCombinationIaLi1EiiLNS1H_9ScaleType4KindE0ELNS_15FloatRoundStyleE2EaEENS1_15EpilogueDefaultEEEEEvvEEEEvNT_6ParamsE)
        /*0020*/ 	.word	0x000004d8
.L_19:


//--------------------- .nv.compat                --------------------------
	.section	.nv.compat,"",@"SHT_CUDA_COMPAT_INFO"
	.align	4
        /*0000*/ 	.byte	0x02, 0x09, 0x01, 0x00, 0x02, 0x02, 0x04, 0x00, 0x02, 0x05, 0x05, 0x00, 0x03, 0x07, 0x01, 0x01
        /*0010*/ 	.byte	0x02, 0x03, 0x01, 0x00, 0x02, 0x06, 0x01, 0x00, 0x04, 0x0b, 0x08, 0x00, 0x00, 0x00, 0x00, 0x00
        /*0020*/ 	.byte	0x00, 0x00, 0x00, 0x00


//--------------------- .nv.info._ZN7cutlass13device_kernelINS_4gemm6kernel13GemmUniversalIN4cute5tupleIJiiiiEEENS1_10collective13CollectiveMmaINS1_34MainloopSm90TmaGmmaWarpSpecializedILi6ENS5_IJNS4_1CILi2EEENSA_ILi1EEESC_EEENS1_32KernelTmaWarpSpecializedPingpongEEENS5_IJNSA_ILi64EEENSA_ILi512EEESG_EEEaNS5_IJlSC_lEEEaSJ_NS4_8TiledMMAINS4_8MMA_AtomIJNS4_4SM904GMMA27MMA_64x256x32_S32S8S8_SS_TNEEEENS4_6LayoutINS5_IJSC_SC_SC_EEENS5_IJNSA_ILi0EEESS_SS_EEEEENS5_IJNS4_10UnderscoreESV_SV_EEEEENS4_13SM90_TMA_LOADENS4_14ComposedLayoutINS4_7SwizzleILi2ELi4ELi3EEENS4_18smem_ptr_flag_bitsILi8EEENSQ_INS5_IJNSA_ILi8EEESG_EEENS5_IJSG_SC_EEEEEEEvNS4_8identityENS4_23SM90_TMA_LOAD_MULTICASTES18_vS19_EENS_8epilogue10collective6detail29Sm90TmaWarpSpecializedAdapterINS1D_15DefaultEpilogueIaSJ_SJ_NS1C_6thread17LinearCombinationIaLi1EiiLNS1H_9ScaleType4KindE0ELNS_15FloatRoundStyleE2EaEENS1_15EpilogueDefaultEEEEEvvEEEEvNT_6ParamsE --------------------------
	.section	.nv.info._ZN7cutlass13device_kernelINS_4gemm6kernel13GemmUniversalIN4cute5tupleIJiiiiEEENS1_10collective13CollectiveMmaINS1_34MainloopSm90TmaGmmaWarpSpecializedILi6ENS5_IJNS4_1CILi2EEENSA_ILi1EEESC_EEENS1_32KernelTmaWarpSpecializedPingpongEEENS5_IJNSA_ILi64EEENSA_ILi512EEESG_EEEaNS5_IJlSC_lEEEaSJ_NS4_8TiledMMAINS4_8MMA_AtomIJNS4_4SM904GMMA27MMA_64x256x32_S32S8S8_SS_TNEEEENS4_6LayoutINS5_IJSC_SC_SC_EEENS5_IJNSA_ILi0EEESS_SS_EEEEENS5_IJNS4_10UnderscoreESV_SV_EEEEENS4_13SM90_TMA_LOADENS4_14ComposedLayoutINS4_7SwizzleILi2ELi4ELi3EEENS4_18smem_ptr_flag_bitsILi8EEENSQ_INS5_IJNSA_ILi8EEESG_EEENS5_IJSG_SC_EEEEEEEvNS4_8identityENS4_23SM90_TMA_LOAD_MULTICASTES18_vS19_EENS_8epilogue10collective6detail29Sm90TmaWarpSpecializedAdapterINS1D_15DefaultEpilogueIaSJ_SJ_NS1C_6thread17LinearCombinationIaLi1EiiLNS1H_9ScaleType4KindE0ELNS_15FloatRoundStyleE2EaEENS1_15EpilogueDefaultEEEEEvvEEEEvNT_6ParamsE,"",@"SHT_CUDA_INFO"
	.sectionflags	@""
	.align	4


	//----- nvinfo : EIATTR_CUDA_API_VERSION
	.align		4
        /*0000*/ 	.byte	0x04, 0x37
        /*0002*/ 	.short	(.L_21 - .L_20)
.L_20:
        /*0004*/ 	.word	0x00000082


	//----- nvinfo : EIATTR_KPARAM_INFO
	.align		4
.L_21:
        /*0008*/ 	.byte	0x04, 0x17
        /*000a*/ 	.short	(.L_23 - .L_22)
.L_22:
        /*000c*/ 	.word	0x00000000
        /*0010*/ 	.short	0x0000
        /*0012*/ 	.short	0x0070
        /*0014*/ 	.byte	0x00, 0xf0, 0x01, 0x10


	//----- nvinfo : EIATTR_SPARSE_MMA_MASK
	.align		4
.L_23:
        /*0018*/ 	.byte	0x03, 0x50
        /*001a*/ 	.short	0x0000


	//----- nvinfo : EIATTR_MAXREG_COUNT
	.align		4
        /*001c*/ 	.byte	0x03, 0x1b
        /*001e*/ 	.short	0x00a8


	//----- nvinfo : EIATTR_NUM_BARRIERS
	.align		4
        /*0020*/ 	.byte	0x02, 0x4c
        /*0022*/ 	.byte	0x01
	.zero		1


	//----- nvinfo : EIATTR_EXTERNS
	.align		4
        /*0024*/ 	.byte	0x04, 0x0f
        /*0026*/ 	.short	(.L_25 - .L_24)


	//   ....[0]....
	.align		4
.L_24:
        /*0028*/ 	.word	index@(__assertfail)


	//----- nvinfo : EIATTR_ANNOTATIONS
	.align		4
.L_25:
        /*002c*/ 	.byte	0x04, 0x55
        /*002e*/ 	.short	(.L_27 - .L_26)


	//   ....[0]....
.L_26:
        /*0030*/ 	.word	0x00000001
        /*0034*/ 	.byte	0x50, 0x0e, 0x00, 0x00, 0x01, 0x00, 0x00, 0x00, 0x80, 0x0e, 0x00, 0x00, 0x01, 0x00, 0x00, 0x00
        /* <DEDUP_REMOVED lines=401> */
        /*1954*/ 	.byte	0x20, 0x4c, 0x01, 0x00


	//----- nvinfo : EIATTR_MERCURY_ISA_VERSION
	.align		4
.L_27:
        /*1958*/ 	.byte	0x03, 0x5f
        /*195a*/ 	.short	0x0101


	//----- nvinfo : EIATTR_INT_WARP_WIDE_INSTR_OFFSETS
	.align		4
        /*195c*/ 	.byte	0x04, 0x31
        /*195e*/ 	.short	(.L_29 - .L_28)


	//   ....[0]....
.L_28:
        /*1960*/ 	.word	0x00000600


	//   ....[1]....
        /*1964*/ 	.word	0x00000690


	//   ....[2]....
        /*1968*/ 	.word	0x000006a0


	//   ....[3]....
        /*196c*/ 	.word	0x000006d0


	//   ....[4]....
        /*1970*/ 	.word	0x00000710


	//   ....[5]....
        /*1974*/ 	.word	0x00000740


	//   ....[6]....
        /*1978*/ 	.word	0x00000810


	//   ....[7]....
        /*197c*/ 	.word	0x00000830


	//   ....[8]....
        /*1980*/ 	.word	0x00005130


	//----- nvinfo : EIATTR_COOP_GROUP_MASK_REGIDS
	.align		4
.L_29:
        /*1984*/ 	.byte	0x04, 0x29
        /*1986*/ 	.short	(.L_31 - .L_30)


	//   ....[0]....
.L_30:
        /*1988*/ 	.word	0xffffffff


	//   ....[1]....
        /*198c*/ 	.word	0xffffffff


	//   ....[2]....
        /*1990*/ 	.word	0xffffffff


	//   ....[3]....
        /*1994*/ 	.word	0xffffffff


	//   ....[4]....
        /*1998*/ 	.word	0xffffffff


	//   ....[5]....
        /*199c*/ 	.word	0xffffffff


	//   ....[6]....
        /*19a0*/ 	.word	0xffffffff


	//----- nvinfo : EIATTR_COOP_GROUP_INSTR_OFFSETS
	.align		4
.L_31:
        /*19a4*/ 	.byte	0x04, 0x28
        /*19a6*/ 	.short	(.L_33 - .L_32)


	//   ....[0]....
.L_32:
        /*19a8*/ 	.word	0x00000070


	//   ....[1]....
        /*19ac*/ 	.word	0x00000090


	//   ....[2]....
        /*19b0*/ 	.word	0x00000190


	//   ....[3]....
        /*19b4*/ 	.word	0x000003f0


	//   ....[4]....
        /*19b8*/ 	.word	0x00000430


	//   ....[5]....
        /*19bc*/ 	.word	0x00000530


	//   ....[6]....
        /*19c0*/ 	.word	0x000009c0


	//----- nvinfo : EIATTR_REG_RECONFIG
	.align		4
.L_33:
        /*19c4*/ 	.byte	0x01, 0x54
	.zero		2


	//----- nvinfo : EIATTR_SYSCALL_OFFSETS
	.align		4
        /*19c8*/ 	.byte	0x04, 0x46
        /*19ca*/ 	.short	(.L_35 - .L_34)


	//   ....[0]....
.L_34:
        /*19cc*/ 	.word	0x00001910


	//----- nvinfo : EIATTR_MBARRIER_INSTR_OFFSETS
	.align		4
.L_35:
        /*19d0*/ 	.byte	0x04, 0x39
        /*19d2*/ 	.short	(.L_37 - .L_36)


	//   ....[0]....
.L_36:
        /*19d4*/ 	.word	0x00000310
        /*19d8*/ 	.word	0x000000ff
        /*19dc*/ 	.word	0x00000000
        /*19e0*/ 	.short	0x0100
        /*19e2*/ 	.byte	0x05
	.zero		1


	//   ....[1]....
        /*19e4*/ 	.word	0x00000320
        /*19e8*/ 	.word	0x000000ff
        /*19ec*/ 	.word	0x00000030
        /*19f0*/ 	.short	0x0100
        /*19f2*/ 	.byte	0x05
	.zero		1


	//   ....[2]....
        /*19f4*/ 	.word	0x00000330
        /*19f8*/ 	.word	0x000000ff
        /*19fc*/ 	.word	0x00000008
        /*1a00*/ 	.short	0x0100
        /*1a02*/ 	.byte	0x05
	.zero		1


	//   ....[3]....
        /*1a04*/ 	.word	0x00000340
        /*1a08*/ 	.word	0x000000ff
        /*1a0c*/ 	.word	0x00000038
        /*1a10*/ 	.short	0x0100
        /*1a12*/ 	.byte	0x05
	.zero		1


	//   ....[4]....
        /*1a14*/ 	.word	0x00000350
        /*1a18*/ 	.word	0x000000ff
        /*1a1c*/ 	.word	0x00000010
        /*1a20*/ 	.short	0x0100
        /*1a22*/ 	.byte	0x05
	.zero		1


	//   ....[5]....
        /*1a24*/ 	.word	0x00000360
        /*1a28*/ 	.word	0x000000ff
        /*1a2c*/ 	.word	0x00000040
        /*1a30*/ 	.short	0x0100
        /*1a32*/ 	.byte	0x05
	.zero		1


	//   ....[6]....
        /*1a34*/ 	.word	0x00000370
        /*1a38*/ 	.word	0x000000ff
        /*1a3c*/ 	.word	0x00000018
        /*1a40*/ 	.short	0x0100
        /*1a42*/ 	.byte	0x05
	.zero		1


	//   ....[7]....
        /*1a44*/ 	.word	0x00000380
        /*1a48*/ 	.word	0x000000ff
        /*1a4c*/ 	.word	0x00000048
        /*1a50*/ 	.short	0x0100
        /*1a52*/ 	.byte	0x05
	.zero		1


	//   ....[8]....
        /*1a54*/ 	.word	0x00000390
        /*1a58*/ 	.word	0x000000ff
        /*1a5c*/ 	.word	0x00000020
        /*1a60*/ 	.short	0x0100
        /*1a62*/ 	.byte	0x05
	.zero		1


	//   ....[9]....
        /*1a64*/ 	.word	0x000003a0
        /*1a68*/ 	.word	0x000000ff
        /*1a6c*/ 	.word	0x00000050
        /*1a70*/ 	.short	0x0100
        /*1a72*/ 	.byte	0x05
	.zero		1


	//   ....[10]....
        /*1a74*/ 	.word	0x000003b0
        /*1a78*/ 	.word	0x000000ff
        /*1a7c*/ 	.word	0x00000028
        /*1a80*/ 	.short	0x0100
        /*1a82*/ 	.byte	0x05
	.zero		1


	//   ....[11]....
        /*1a84*/ 	.word	0x000003c0
        /*1a88*/ 	.word	0x000000ff
        /*1a8c*/ 	.word	0x00000058
        /*1a90*/ 	.short	0x0100
        /*1a92*/ 	.byte	0x05
	.zero		1


	//   ....[12]....
        /*1a94*/ 	.word	0x00000860
        /*1a98*/ 	.word	0x000000ff
        /*1a9c*/ 	.word	0x00000090
        /*1aa0*/ 	.short	0x0100
        /*1aa2*/ 	.byte	0x05
	.zero		1


	//   ....[13]....
        /*1aa4*/ 	.word	0x000008e0
        /*1aa8*/ 	.word	0x000000ff
        /*1aac*/ 	.word	0x00000098
        /*1ab0*/ 	.short	0x0100
        /*1ab2*/ 	.byte	0x05
	.zero		1


	//   ....[14]....
        /*1ab4*/ 	.word	0x00000940
        /*1ab8*/ 	.word	0x000000ff
        /*1abc*/ 	.word	0x00000070
        /*1ac0*/ 	.short	0x0100
        /*1ac2*/ 	.byte	0x0a
	.zero		1


	//   ....[15]....
        /*1ac4*/ 	.word	0x00000950
        /*1ac8*/ 	.word	0x000000ff
        /*1acc*/ 	.word	0x00000078
        /*1ad0*/ 	.short	0x0100
        /*1ad2*/ 	.byte	0x0a
	.zero		1


	//   ....[16]....
        /*1ad4*/ 	.word	0x00000960
        /*1ad8*/ 	.word	0x000000ff
        /*1adc*/ 	.word	0x00000080
        /*1ae0*/ 	.short	0x0100
        /*1ae2*/ 	.byte	0x0a
	.zero		1


	//   ....[17]....
        /*1ae4*/ 	.word	0x00000970
        /*1ae8*/ 	.word	0x000000ff
        /*1aec*/ 	.word	0x00000088
        /*1af0*/ 	.short	0x0100
        /*1af2*/ 	.byte	0x0a
	.zero		1


	//   ....[18]....
        /*1af4*/ 	.word	0x000017f0
        /*1af8*/ 	.word	0x00000017
        /*1afc*/ 	.word	0x00000000
        /*1b00*/ 	.short	0x010a
        /*1b02*/ 	.byte	0x29
	.zero		1


	//   ....[19]....
        /*1b04*/ 	.word	0x000019b0
        /*1b08*/ 	.word	0x00000003
        /*1b0c*/ 	.word	0x00000000
        /*1b10*/ 	.short	0x010a
        /*1b12*/ 	.byte	0x3f
	.zero		1


	//   ....[20]....
        /*1b14*/ 	.word	0x00001a10
        /*1b18*/ 	.word	0x00000003
        /*1b1c*/ 	.word	0x00000000
        /*1b20*/ 	.short	0x010a
        /*1b22*/ 	.byte	0x3f
	.zero		1


	//   ....[21]....
        /*1b24*/ 	.word	0x00002f50
        /*1b28*/ 	.word	0x000000ff
        /*1b2c*/ 	.word	0x00000000
        /*1b30*/ 	.short	0x010a
        /*1b32*/ 	.byte	0x04
	.zero		1


	//   ....[22]....
        /*1b34*/ 	.word	0x00002f90
        /*1b38*/ 	.word	0x000000ff
        /*1b3c*/ 	.word	0x00000000
        /*1b40*/ 	.short	0x010a
        /*1b42*/ 	.byte	0x04
	.zero		1


	//   ....[23]....
        /*1b44*/ 	.word	0x00004fc0
        /*1b48*/ 	.word	0x00000003
        /*1b4c*/ 	.word	0x00000000
        /*1b50*/ 	.short	0x0101
        /*1b52*/ 	.byte	0x3f
	.zero		1


	//   ....[24]....
        /*1b54*/ 	.word	0x000050e0
        /*1b58*/ 	.word	0x00000000
        /*1b5c*/ 	.word	0x00000000
        /*1b60*/ 	.short	0x0101
        /*1b62*/ 	.byte	0x2b
	.zero		1


	//   ....[25]....
        /*1b64*/ 	.word	0x000051e0
        /*1b68*/ 	.word	0x00000000
        /*1b6c*/ 	.word	0x00000000
        /*1b70*/ 	.short	0x0101
        /*1b72*/ 	.byte	0x3f
	.zero		1


	//   ....[26]....
        /*1b74*/ 	.word	0x00005280
        /*1b78*/ 	.word	0x00000017
        /*1b7c*/ 	.word	0x00000010
        /*1b80*/ 	.short	0x010a
        /*1b82*/ 	.byte	0x29
	.zero		1


	//   ....[27]....
        /*1b84*/ 	.word	0x00013710
        /*1b88*/ 	.word	0x00000003
        /*1b8c*/ 	.word	0x00000000
        /*1b90*/ 	.short	0x0101
        /*1b92*/ 	.byte	0x2b
	.zero		1


	//   ....[28]....
        /*1b94*/ 	.word	0x00014190
        /*1b98*/ 	.word	0x0000000c
        /*1b9c*/ 	.word	0x00000030
        /*1ba0*/ 	.short	0x010a
        /*1ba2*/ 	.byte	0x3f
	.zero		1


	//   ....[29]....
        /*1ba4*/ 	.word	0x00014530
        /*1ba8*/ 	.word	0x00000002
        /*1bac*/ 	.word	0x00000098
        /*1bb0*/ 	.short	0x0101
        /*1bb2*/ 	.byte	0x3f
	.zero		1


	//   ....[30]....
        /*1bb4*/ 	.word	0x00014d70
        /*1bb8*/ 	.word	0x00000005
        /*1bbc*/ 	.word	0x00000000
        /*1bc0*/ 	.short	0x010a
        /*1bc2*/ 	.byte	0x3f
	.zero		1


	//   ....[31]....
        /*1bc4*/ 	.word	0x00014e00
        /*1bc8*/ 	.word	0x00000007
        /*1bcc*/ 	.word	0x00000000
        /*1bd0*/ 	.short	0x010a
        /*1bd2*/ 	.byte	0x3f
	.zero		1


	//   ....[32]....
        /*1bd4*/ 	.word	0x00014e90
        /*1bd8*/ 	.word	0x00000007
        /*1bdc*/ 	.word	0x00000000
        /*1be0*/ 	.short	0x010a
        /*1be2*/ 	.byte	0x3f
	.zero		1


	//   ....[33]....
        /*1be4*/ 	.word	0x00014f20
        /*1be8*/ 	.word	0x00000007
        /*1bec*/ 	.word	0x00000000
        /*1bf0*/ 	.short	0x010a
        /*1bf2*/ 	.byte	0x3f
	.zero		1


	//   ....[34]....
        /*1bf4*/ 	.word	0x00014fb0
        /*1bf8*/ 	.word	0x00000007
        /*1bfc*/ 	.word	0x00000000
        /*1c00*/ 	.short	0x010a
        /*1c02*/ 	.byte	0x3f
	.zero		1


	//   ....[35]....
        /*1c04*/ 	.word	0x00015040
        /*1c08*/ 	.word	0x00000003
        /*1c0c*/ 	.word	0x00000000
        /*1c10*/ 	.short	0x010a
        /*1c12*/ 	.byte	0x3f
	.zero		1


	//   ....[36]....
        /*1c14*/ 	.word	0x000150b0
        /*1c18*/ 	.word	0x00000003
        /*1c1c*/ 	.word	0x00000000
        /*1c20*/ 	.short	0x010a
        /*1c22*/ 	.byte	0x3f
	.zero		1


	//   ....[37]....
        /*1c24*/ 	.word	0x00015100
        /*1c28*/ 	.word	0x00000003
        /*1c2c*/ 	.word	0x00000000
        /*1c30*/ 	.short	0x010a
        /*1c32*/ 	.byte	0x3f
	.zero		1


	//   ....[38]....
        /*1c34*/ 	.word	0x00015160
        /*1c38*/ 	.word	0x00000004
        /*1c3c*/ 	.word	0x00000000
        /*1c40*/ 	.short	0x010a
        /*1c42*/ 	.byte	0x3f
	.zero		1


	//   ....[39]....
        /*1c44*/ 	.word	0x000151c0
        /*1c48*/ 	.word	0x00000003
        /*1c4c*/ 	.word	0x00000010
        /*1c50*/ 	.short	0x010a
        /*1c52*/ 	.byte	0x3f
	.zero		1


	//   ....[40]....
        /*1c54*/ 	.word	0x00015290
        /*1c58*/ 	.word	0x0000000c
        /*1c5c*/ 	.word	0x00000030
        /*1c60*/ 	.short	0x010a
        /*1c62*/ 	.byte	0x3f
	.zero		1


	//   ....[41]....
        /*1c64*/ 	.word	0x00015360
        /*1c68*/ 	.word	0x00000005
        /*1c6c*/ 	.word	0x00000000
        /*1c70*/ 	.short	0x010a
        /*1c72*/ 	.byte	0x3f
	.zero		1


	//   ....[42]....
        /*1c74*/ 	.word	0x000153b0
        /*1c78*/ 	.word	0x00000007
        /*1c7c*/ 	.word	0x00000000
        /*1c80*/ 	.short	0x010a
        /*1c82*/ 	.byte	0x3f
	.zero		1


	//   ....[43]....
        /*1c84*/ 	.word	0x00015400
        /*1c88*/ 	.word	0x00000007
        /*1c8c*/ 	.word	0x00000000
        /*1c90*/ 	.short	0x010a
        /*1c92*/ 	.byte	0x3f
	.zero		1


	//   ....[44]....
        /*1c94*/ 	.word	0x00015450
        /*1c98*/ 	.word	0x00000007
        /*1c9c*/ 	.word	0x00000000
        /*1ca0*/ 	.short	0x010a
        /*1ca2*/ 	.byte	0x3f
	.zero		1


	//   ....[45]....
        /*1ca4*/ 	.word	0x000154a0
        /*1ca8*/ 	.word	0x00000007
        /*1cac*/ 	.word	0x00000000
        /*1cb0*/ 	.short	0x010a
        /*1cb2*/ 	.byte	0x3f
	.zero		1


	//----- nvinfo : EIATTR_NUM_MBARRIERS
	.align		4
.L_37:
        /*1cb4*/ 	.byte	0x03, 0x38
        /*1cb6*/ 	.short	0x0012


	//----- nvinfo : EIATTR_EXIT_INSTR_OFFSETS
	.align		4
        /*1cb8*/ 	.byte	0x04, 0x1c
        /*1cba*/ 	.short	(.L_39 - .L_38)


	//   ....[0]....
.L_38:
        /*1cbc*/ 	.word	0x00001540


	//   ....[1]....
        /*1cc0*/ 	.word	0x000015a0


	//   ....[2]....
        /*1cc4*/ 	.word	0x00013e40


	//   ....[3]....
        /*1cc8*/ 	.word	0x00013e70


	//   ....[4]....
        /*1ccc*/ 	.word	0x00015090


	//----- nvinfo : EIATTR_MAX_THREADS
	.align		4
.L_39:
        /*1cd0*/ 	.byte	0x04, 0x05
        /*1cd2*/ 	.short	(.L_41 - .L_40)
.L_40:
        /*1cd4*/ 	.word	0x00000180
        /*1cd8*/ 	.word	0x00000001
        /*1cdc*/ 	.word	0x00000001


	//----- nvinfo : EIATTR_CRS_STACK_SIZE
	.align		4
.L_41:
        /*1ce0*/ 	.byte	0x04, 0x1e
        /*1ce2*/ 	.short	(.L_43 - .L_42)
.L_42:
        /*1ce4*/ 	.word	0x00000000


	//----- nvinfo : EIATTR_CBANK_PARAM_SIZE
	.align		4
.L_43:
        /*1ce8*/ 	.byte	0x03, 0x19
        /*1cea*/ 	.short	0x0470


	//----- nvinfo : EIATTR_PARAM_CBANK
	.align		4
        /*1cec*/ 	.byte	0x04, 0x0a
        /*1cee*/ 	.short	(.L_45 - .L_44)
	.align		4
.L_44:
        /*1cf0*/ 	.word	index@(.nv.constant0._ZN7cutlass13device_kernelINS_4gemm6kernel13GemmUniversalIN4cute5tupleIJiiiiEEENS1_10collective13CollectiveMmaINS1_34MainloopSm90TmaGmmaWarpSpecializedILi6ENS5_IJNS4_1CILi2EEENSA_ILi1EEESC_EEENS1_32KernelTmaWarpSpecializedPingpongEEENS5_IJNSA_ILi64EEENSA_ILi512EEESG_EEEaNS5_IJlSC_lEEEaSJ_NS4_8TiledMMAINS4_8MMA_AtomIJNS4_4SM904GMMA27MMA_64x256x32_S32S8S8_SS_TNEEEENS4_6LayoutINS5_IJSC_SC_SC_EEENS5_IJNSA_ILi0EEESS_SS_EEEEENS5_IJNS4_10UnderscoreESV_SV_EEEEENS4_13SM90_TMA_LOADENS4_14ComposedLayoutINS4_7SwizzleILi2ELi4ELi3EEENS4_18smem_ptr_flag_bitsILi8EEENSQ_INS5_IJNSA_ILi8EEESG_EEENS5_IJSG_SC_EEEEEEEvNS4_8identityENS4_23SM90_TMA_LOAD_MULTICASTES18_vS19_EENS_8epilogue10collective6detail29Sm90TmaWarpSpecializedAdapterINS1D_15DefaultEpilogueIaSJ_SJ_NS1C_6thread17LinearCombinationIaLi1EiiLNS1H_9ScaleType4KindE0ELNS_15FloatRoundStyleE2EaEENS1_15EpilogueDefaultEEEEEvvEEEEvNT_6ParamsE)
        /*1cf4*/ 	.short	0x0210
        /*1cf6*/ 	.short	0x0470


	//----- nvinfo : EIATTR_SW_WAR
	.align		4
.L_45:
        /*1cf8*/ 	.byte	0x04, 0x36
        /*1cfa*/ 	.short	(.L_47 - .L_46)
.L_46:
        /*1cfc*/ 	.word	0x00000008
.L_47:


//--------------------- .nv.callgraph             --------------------------
	.section	.nv.callgraph,"",@"SHT_CUDA_CALLGRAPH"
	.align	4
	.sectionentsize	8
	.align		4
        /*0000*/ 	.word	0x00000000
	.align		4
        /*0004*/ 	.word	0xffffffff
	.align		4
        /*0008*/ 	.word	index@(_ZN7cutlass13device_kernelINS_4gemm6kernel13GemmUniversalIN4cute5tupleIJiiiiEEENS1_10collective13CollectiveMmaINS1_34MainloopSm90TmaGmmaWarpSpecializedILi6ENS5_IJNS4_1CILi2EEENSA_ILi1EEESC_EEENS1_32KernelTmaWarpSpecializedPingpongEEENS5_IJNSA_ILi64EEENSA_ILi512EEESG_EEEaNS5_IJlSC_lEEEaSJ_NS4_8TiledMMAINS4_8MMA_AtomIJNS4_4SM904GMMA27MMA_64x256x32_S32S8S8_SS_TNEEEENS4_6LayoutINS5_IJSC_SC_SC_EEENS5_IJNSA_ILi0EEESS_SS_EEEEENS5_IJNS4_10UnderscoreESV_SV_EEEEENS4_13SM90_TMA_LOADENS4_14ComposedLayoutINS4_7SwizzleILi2ELi4ELi3EEENS4_18smem_ptr_flag_bitsILi8EEENSQ_INS5_IJNSA_ILi8EEESG_EEENS5_IJSG_SC_EEEEEEEvNS4_8identityENS4_23SM90_TMA_LOAD_MULTICASTES18_vS19_EENS_8epilogue10collective6detail29Sm90TmaWarpSpecializedAdapterINS1D_15DefaultEpilogueIaSJ_SJ_NS1C_6thread17LinearCombinationIaLi1EiiLNS1H_9ScaleType4KindE0ELNS_15FloatRoundStyleE2EaEENS1_15EpilogueDefaultEEEEEvvEEEEvNT_6ParamsE)
	.align		4
        /*000c*/ 	.word	index@(__assertfail)
	.align		4
        /*0010*/ 	.word	0x00000000
	.align		4
        /*0014*/ 	.word	0xfffffffe
	.align		4
        /*0018*/ 	.word	0x00000000
	.align		4
        /*001c*/ 	.word	0xfffffffd
	.align		4
        /*0020*/ 	.word	0x00000000
	.align		4
        /*0024*/ 	.word	0xfffffffc


//--------------------- .nv.constant4             --------------------------
	.section	.nv.constant4,"a",@progbits
	.align	8
	.align		8
.nv.constant4:
        /*0000*/ 	.dword	__assertfail
	.align		8
        /*0008*/ 	.dword	__unnamed_1
	.align		8
        /*0010*/ 	.dword	_ZN40_INTERNAL_8832048e_4_k_cu_bf565a9d_139584cuda3std3__45__cpo5beginE
	.align		8
        /*0018*/ 	.dword	_ZN40_INTERNAL_8832048e_4_k_cu_bf565a9d_139584cuda3std3__45__cpo3endE
	.align		8
        /*0020*/ 	.dword	_ZN40_INTERNAL_8832048e_4_k_cu_bf565a9d_139584cuda3std3__45__cpo6cbeginE
	.align		8
        /*0028*/ 	.dword	_ZN40_INTERNAL_8832048e_4_k_cu_bf565a9d_139584cuda3std3__45__cpo4cendE
	.align		8
        /*0030*/ 	.dword	_ZN40_INTERNAL_8832048e_4_k_cu_bf565a9d_139584cuda3std3__442_GLOBAL__N__8832048e_4_k_cu_bf565a9d_139586ignoreE
	.align		8
        /*0038*/ 	.dword	_ZN40_INTERNAL_8832048e_4_k_cu_bf565a9d_139584cuda3std3__419piecewise_constructE
	.align		8
        /*0040*/ 	.dword	_ZN40_INTERNAL_8832048e_4_k_cu_bf565a9d_139584cuda3std3__48in_placeE
	.align		8
        /*0048*/ 	.dword	_ZN40_INTERNAL_8832048e_4_k_cu_bf565a9d_139584cuda3std6ranges3__45__cpo4swapE
	.align		8
        /*0050*/ 	.dword	_ZN40_INTERNAL_8832048e_4_k_cu_bf565a9d_139584cuda3std6ranges3__45__cpo9iter_moveE
	.align		8
        /*0058*/ 	.dword	_ZN40_INTERNAL_8832048e_4_k_cu_bf565a9d_139584cute7productE
	.align		8
        /*0060*/ 	.dword	_ZN40_INTERNAL_8832048e_4_k_cu_bf565a9d_139584cute1_E
	.align		8
        /*0068*/ 	.dword	$str$22
	.align		8
        /*0070*/ 	.dword	$str$23


//--------------------- .text._ZN7cutlass13device_kernelINS_4gemm6kernel13GemmUniversalIN4cute5tupleIJiiiiEEENS1_10collective13CollectiveMmaINS1_34MainloopSm90TmaGmmaWarpSpecializedILi6ENS5_IJNS4_1CILi2EEENSA_ILi1EEESC_EEENS1_32KernelTmaWarpSpecializedPingpongEEENS5_IJNSA_ILi64EEENSA_ILi512EEESG_EEEaNS5_IJlSC_lEEEaSJ_NS4_8TiledMMAINS4_8MMA_AtomIJNS4_4SM904GMMA27MMA_64x256x32_S32S8S8_SS_TNEEEENS4_6LayoutINS5_IJSC_SC_SC_EEENS5_IJNSA_ILi0EEESS_SS_EEEEENS5_IJNS4_10UnderscoreESV_SV_EEEEENS4_13SM90_TMA_LOADENS4_14ComposedLayoutINS4_7SwizzleILi2ELi4ELi3EEENS4_18smem_ptr_flag_bitsILi8EEENSQ_INS5_IJNSA_ILi8EEESG_EEENS5_IJSG_SC_EEEEEEEvNS4_8identityENS4_23SM90_TMA_LOAD_MULTICASTES18_vS19_EENS_8epilogue10collective6detail29Sm90TmaWarpSpecializedAdapterINS1D_15DefaultEpilogueIaSJ_SJ_NS1C_6thread17LinearCombinationIaLi1EiiLNS1H_9ScaleType4KindE0ELNS_15FloatRoundStyleE2EaEENS1_15EpilogueDefaultEEEEEvvEEEEvNT_6ParamsE --------------------------
	.section	.text._ZN7cutlass13device_kernelINS_4gemm6kernel13GemmUniversalIN4cute5tupleIJiiiiEEENS1_10collective13CollectiveMmaINS1_34MainloopSm90TmaGmmaWarpSpecializedILi6ENS5_IJNS4_1CILi2EEENSA_ILi1EEESC_EEENS1_32KernelTmaWarpSpecializedPingpongEEENS5_IJNSA_ILi64EEENSA_ILi512EEESG_EEEaNS5_IJlSC_lEEEaSJ_NS4_8TiledMMAINS4_8MMA_AtomIJNS4_4SM904GMMA27MMA_64x256x32_S32S8S8_SS_TNEEEENS4_6LayoutINS5_IJSC_SC_SC_EEENS5_IJNSA_ILi0EEESS_SS_EEEEENS5_IJNS4_10UnderscoreESV_SV_EEEEENS4_13SM90_TMA_LOADENS4_14ComposedLayoutINS4_7SwizzleILi2ELi4ELi3EEENS4_18smem_ptr_flag_bitsILi8EEENSQ_INS5_IJNSA_ILi8EEESG_EEENS5_IJSG_SC_EEEEEEEvNS4_8identityENS4_23SM90_TMA_LOAD_MULTICASTES18_vS19_EENS_8epilogue10collective6detail29Sm90TmaWarpSpecializedAdapterINS1D_15DefaultEpilogueIaSJ_SJ_NS1C_6thread17LinearCombinationIaLi1EiiLNS1H_9ScaleType4KindE0ELNS_15FloatRoundStyleE2EaEENS1_15EpilogueDefaultEEEEEvvEEEEvNT_6ParamsE,"ax",@progbits
	.align	128
.text._ZN7cutlass13device_kernelINS_4gemm6kernel13GemmUniversalIN4cute5tupleIJiiiiEEENS1_10collective13CollectiveMmaINS1_34MainloopSm90TmaGmmaWarpSpecializedILi6ENS5_IJNS4_1CILi2EEENSA_ILi1EEESC_EEENS1_32KernelTmaWarpSpecializedPingpongEEENS5_IJNSA_ILi64EEENSA_ILi512EEESG_EEEaNS5_IJlSC_lEEEaSJ_NS4_8TiledMMAINS4_8MMA_AtomIJNS4_4SM904GMMA27MMA_64x256x32_S32S8S8_SS_TNEEEENS4_6LayoutINS5_IJSC_SC_SC_EEENS5_IJNSA_ILi0EEESS_SS_EEEEENS5_IJNS4_10UnderscoreESV_SV_EEEEENS4_13SM90_TMA_LOADENS4_14ComposedLayoutINS4_7SwizzleILi2ELi4ELi3EEENS4_18smem_ptr_flag_bitsILi8EEENSQ_INS5_IJNSA_ILi8EEESG_EEENS5_IJSG_SC_EEEEEEEvNS4_8identityENS4_23SM90_TMA_LOAD_MULTICASTES18_vS19_EENS_8epilogue10collective6detail29Sm90TmaWarpSpecializedAdapterINS1D_15DefaultEpilogueIaSJ_SJ_NS1C_6thread17LinearCombinationIaLi1EiiLNS1H_9ScaleType4KindE0ELNS_15FloatRoundStyleE2EaEENS1_15EpilogueDefaultEEEEEvvEEEEvNT_6ParamsE:
        .type           _ZN7cutlass13device_kernelINS_4gemm6kernel13GemmUniversalIN4cute5tupleIJiiiiEEENS1_10collective13CollectiveMmaINS1_34MainloopSm90TmaGmmaWarpSpecializedILi6ENS5_IJNS4_1CILi2EEENSA_ILi1EEESC_EEENS1_32KernelTmaWarpSpecializedPingpongEEENS5_IJNSA_ILi64EEENSA_ILi512EEESG_EEEaNS5_IJlSC_lEEEaSJ_NS4_8TiledMMAINS4_8MMA_AtomIJNS4_4SM904GMMA27MMA_64x256x32_S32S8S8_SS_TNEEEENS4_6LayoutINS5_IJSC_SC_SC_EEENS5_IJNSA_ILi0EEESS_SS_EEEEENS5_IJNS4_10UnderscoreESV_SV_EEEEENS4_13SM90_TMA_LOADENS4_14ComposedLayoutINS4_7SwizzleILi2ELi4ELi3EEENS4_18smem_ptr_flag_bitsILi8EEENSQ_INS5_IJNSA_ILi8EEESG_EEENS5_IJSG_SC_EEEEEEEvNS4_8identityENS4_23SM90_TMA_LOAD_MULTICASTES18_vS19_EENS_8epilogue10collective6detail29Sm90TmaWarpSpecializedAdapterINS1D_15DefaultEpilogueIaSJ_SJ_NS1C_6thread17LinearCombinationIaLi1EiiLNS1H_9ScaleType4KindE0ELNS_15FloatRoundStyleE2EaEENS1_15EpilogueDefaultEEEEEvvEEEEvNT_6ParamsE,@function
        .size           _ZN7cutlass13device_kernelINS_4gemm6kernel13GemmUniversalIN4cute5tupleIJiiiiEEENS1_10collective13CollectiveMmaINS1_34MainloopSm90TmaGmmaWarpSpecializedILi6ENS5_IJNS4_1CILi2EEENSA_ILi1EEESC_EEENS1_32KernelTmaWarpSpecializedPingpongEEENS5_IJNSA_ILi64EEENSA_ILi512EEESG_EEEaNS5_IJlSC_lEEEaSJ_NS4_8TiledMMAINS4_8MMA_AtomIJNS4_4SM904GMMA27MMA_64x256x32_S32S8S8_SS_TNEEEENS4_6LayoutINS5_IJSC_SC_SC_EEENS5_IJNSA_ILi0EEESS_SS_EEEEENS5_IJNS4_10UnderscoreESV_SV_EEEEENS4_13SM90_TMA_LOADENS4_14ComposedLayoutINS4_7SwizzleILi2ELi4ELi3EEENS4_18smem_ptr_flag_bitsILi8EEENSQ_INS5_IJNSA_ILi8EEESG_EEENS5_IJSG_SC_EEEEEEEvNS4_8identityENS4_23SM90_TMA_LOAD_MULTICASTES18_vS19_EENS_8epilogue10collective6detail29Sm90TmaWarpSpecializedAdapterINS1D_15DefaultEpilogueIaSJ_SJ_NS1C_6thread17LinearCombinationIaLi1EiiLNS1H_9ScaleType4KindE0ELNS_15FloatRoundStyleE2EaEENS1_15EpilogueDefaultEEEEEvvEEEEvNT_6ParamsE,(.L_x_593 - _ZN7cutlass13device_kernelINS_4gemm6kernel13GemmUniversalIN4cute5tupleIJiiiiEEENS1_10collective13CollectiveMmaINS1_34MainloopSm90TmaGmmaWarpSpecializedILi6ENS5_IJNS4_1CILi2EEENSA_ILi1EEESC_EEENS1_32KernelTmaWarpSpecializedPingpongEEENS5_IJNSA_ILi64EEENSA_ILi512EEESG_EEEaNS5_IJlSC_lEEEaSJ_NS4_8TiledMMAINS4_8MMA_AtomIJNS4_4SM904GMMA27MMA_64x256x32_S32S8S8_SS_TNEEEENS4_6LayoutINS5_IJSC_SC_SC_EEENS5_IJNSA_ILi0EEESS_SS_EEEEENS5_IJNS4_10UnderscoreESV_SV_EEEEENS4_13SM90_TMA_LOADENS4_14ComposedLayoutINS4_7SwizzleILi2ELi4ELi3EEENS4_18smem_ptr_flag_bitsILi8EEENSQ_INS5_IJNSA_ILi8EEESG_EEENS5_IJSG_SC_EEEEEEEvNS4_8identityENS4_23SM90_TMA_LOAD_MULTICASTES18_vS19_EENS_8epilogue10collective6detail29Sm90TmaWarpSpecializedAdapterINS1D_15DefaultEpilogueIaSJ_SJ_NS1C_6thread17LinearCombinationIaLi1EiiLNS1H_9ScaleType4KindE0ELNS_15FloatRoundStyleE2EaEENS1_15EpilogueDefaultEEEEEvvEEEEvNT_6ParamsE)
        .other          _ZN7cutlass13device_kernelINS_4gemm6kernel13GemmUniversalIN4cute5tupleIJiiiiEEENS1_10collective13CollectiveMmaINS1_34MainloopSm90TmaGmmaWarpSpecializedILi6ENS5_IJNS4_1CILi2EEENSA_ILi1EEESC_EEENS1_32KernelTmaWarpSpecializedPingpongEEENS5_IJNSA_ILi64EEENSA_ILi512EEESG_EEEaNS5_IJlSC_lEEEaSJ_NS4_8TiledMMAINS4_8MMA_AtomIJNS4_4SM904GMMA27MMA_64x256x32_S32S8S8_SS_TNEEEENS4_6LayoutINS5_IJSC_SC_SC_EEENS5_IJNSA_ILi0EEESS_SS_EEEEENS5_IJNS4_10UnderscoreESV_SV_EEEEENS4_13SM90_TMA_LOADENS4_14ComposedLayoutINS4_7SwizzleILi2ELi4ELi3EEENS4_18smem_ptr_flag_bitsILi8EEENSQ_INS5_IJNSA_ILi8EEESG_EEENS5_IJSG_SC_EEEEEEEvNS4_8identityENS4_23SM90_TMA_LOAD_MULTICASTES18_vS19_EENS_8epilogue10collective6detail29Sm90TmaWarpSpecializedAdapterINS1D_15DefaultEpilogueIaSJ_SJ_NS1C_6thread17LinearCombinationIaLi1EiiLNS1H_9ScaleType4KindE0ELNS_15FloatRoundStyleE2EaEENS1_15EpilogueDefaultEEEEEvvEEEEvNT_6ParamsE,@"STO_CUDA_ENTRY STV_DEFAULT"
_ZN7cutlass13device_kernelINS_4gemm6kernel13GemmUniversalIN4cute5tupleIJiiiiEEENS1_10collective13CollectiveMmaINS1_34MainloopSm90TmaGmmaWarpSpecializedILi6ENS5_IJNS4_1CILi2EEENSA_ILi1EEESC_EEENS1_32KernelTmaWarpSpecializedPingpongEEENS5_IJNSA_ILi64EEENSA_ILi512EEESG_EEEaNS5_IJlSC_lEEEaSJ_NS4_8TiledMMAINS4_8MMA_AtomIJNS4_4SM904GMMA27MMA_64x256x32_S32S8S8_SS_TNEEEENS4_6LayoutINS5_IJSC_SC_SC_EEENS5_IJNSA_ILi0EEESS_SS_EEEEENS5_IJNS4_10UnderscoreESV_SV_EEEEENS4_13SM90_TMA_LOADENS4_14ComposedLayoutINS4_7SwizzleILi2ELi4ELi3EEENS4_18smem_ptr_flag_bitsILi8EEENSQ_INS5_IJNSA_ILi8EEESG_EEENS5_IJSG_SC_EEEEEEEvNS4_8identityENS4_23SM90_TMA_LOAD_MULTICASTES18_vS19_EENS_8epilogue10collective6detail29Sm90TmaWarpSpecializedAdapterINS1D_15DefaultEpilogueIaSJ_SJ_NS1C_6thread17LinearCombinationIaLi1EiiLNS1H_9ScaleType4KindE0ELNS_15FloatRoundStyleE2EaEENS1_15EpilogueDefaultEEEEEvvEEEEvNT_6ParamsE:
[----:B------:R-:W0:Y:S02]  /*0000*/  LDC R1, c[0x0][0x28] ;  /* 0x00000a00ff017b82 */ /* 0x000e240000000800 */
[----:B0-----:R-:W-:Y:S01]  /*0010*/  VIADD R1, R1, 0xfffffb28 ;  /* 0xfffffb2801017836 */ /* 0x001fe20000000000 */
[----:B------:R-:W0:Y:S01]  /*0020*/  S2R R2, SR_TID.X ;  /* 0x0000000000027919 */ /* 0x000e220000002100 */
[----:B------:R-:W-:Y:S01]  /*0030*/  ELECT P0, URZ, PT ;  /* 0x00000000003f782f */ /* 0x000fe20003800000 */
[----:B------:R-:W-:Y:S01]  /*0040*/  BSSY B0, `(.L_x_0) ;  /* 0x0000014000007945 */ /* 0x000fe20003800000 */
[--C-:B0-----:R-:W-:Y:S02]  /*0050*/  SHF.R.U32.HI R0, RZ, 0x5, R2.reuse ;  /* 0x00000005ff007819 */ /* 0x101fe40000011602 */
[----:B------:R-:W-:-:S03]  /*0060*/  SHF.R.U32.HI R5, RZ, 0x7, R2 ;  /* 0x00000007ff057819 */ /* 0x000fc60000011602 */
[----:B------:R-:W0:Y:S02]  /*0070*/  SHFL.IDX PT, R3, R0, RZ, 0x1f ;  /* 0x00001fff00037589 */ /* 0x000e2400000e0000 */
[----:B0-----:R-:W-:Y:S02]  /*0080*/  R2UR UR4, R3 ;  /* 0x00000000030472ca */ /* 0x001fe400000e0000 */
[----:B------:R0:W1:Y:S11]  /*0090*/  SHFL.IDX PT, R3, R5, RZ, 0x1f ;  /* 0x00001fff05037589 */ /* 0x00007600000e0000 */
[----:B------:R-:W-:-:S02]  /*00a0*/  USHF.R.S32.HI UR5, URZ, 0x1f, UR4 ;  /* 0x0000001f3f057899 */ /* 0x000fc40008011404 */
[----:B------:R-:W-:Y:S02]  /*00b0*/  ISETP.NE.OR P0, PT, RZ, UR4, !P0 ;  /* 0x00000004ff007c0c */ /* 0x000fe4000c705670 */
[----:B------:R-:W-:-:S04]  /*00c0*/  ULEA.HI UR5, UR5, UR4, URZ, 0x2 ;  /* 0x0000000405057291 */ /* 0x000fc8000f8f103f */
[----:B------:R-:W-:-:S04]  /*00d0*/  ULOP3.LUT UR5, UR5, 0xfffffffc, URZ, 0xc0, !UPT ;  /* 0xfffffffc05057892 */ /* 0x000fc8000f8ec03f */
[----:B------:R-:W-:-:S03]  /*00e0*/  UIADD3 UR4, UR4, -UR5, URZ ;  /* 0x8000000504047290 */ /* 0x000fc6000fffe03f */
[----:B01----:R-:W-:Y:S09]  /*00f0*/  @P0 BRA `(.L_x_1) ;  /* 0x0000000000200947 */ /* 0x003ff20003800000 */
[----:B------:R-:W-:Y:S02]  /*0100*/  ULDC.64 UR6, c[0x0][0x198] ;  /* 0x0000660000067ab9 */ /* 0x000fe40000000a00 */
[----:B------:R-:W-:Y:S02]  /*0110*/  UIADD3 UR8, UP0, UR6, 0xf0, URZ ;  /* 0x000000f006087890 */ /* 0x000fe4000ff1e03f */
[----:B------:R-:W-:Y:S02]  /*0120*/  UIADD3 UR6, UP1, UR6, 0x1f0, URZ ;  /* 0x000001f006067890 */ /* 0x000fe4000ff3e03f */
[----:B------:R-:W-:Y:S02]  /*0130*/  UIADD3.X UR9, URZ, UR7, URZ, UP0, !UPT ;  /* 0x000000073f097290 */ /* 0x000fe400087fe43f */
[----:B------:R-:W-:-:S07]  /*0140*/  UIADD3.X UR7, URZ, UR7, URZ, UP1, !UPT ;  /* 0x000000073f077290 */ /* 0x000fce0008ffe43f */
[----:B------:R0:W-:Y:S02]  /*0150*/  UTMACCTL.PF [UR8] ;  /* 0x00000000080079b9 */ /* 0x0001e40008040000 */
[----:B------:R0:W-:Y:S02]  /*0160*/  UTMACCTL.PF [UR6] ;  /* 0x00000000060079b9 */ /* 0x0001e40008040000 */
[----:B0-----:R-:W-:Y:S01]  /*0170*/  NOP ;  /* 0x0000000000007918 */ /* 0x001fe20000000000 */
.L_x_1:
[----:B------:R-:W-:Y:S05]  /*0180*/  BSYNC B0 ;  /* 0x0000000000007941 */ /* 0x000fea0003800000 */
.L_x_0:
[----:B------:R-:W0:Y:S01]  /*0190*/  SHFL.IDX PT, R6, R0, RZ, 0x1f ;  /* 0x00001fff00067589 */ /* 0x000e2200000e0000 */
[----:B------:R-:W-:Y:S01]  /*01a0*/  R2UR UR13, R3 ;  /* 0x00000000030d72ca */ /* 0x000fe200000e0000 */
[----:B------:R-:W-:-:S04]  /*01b0*/  UISETP.NE.AND UP0, UPT, UR4, 0x3, UPT ;  /* 0x000000030400788c */ /* 0x000fc8000bf05270 */
[----:B------:R-:W-:-:S08]  /*01c0*/  UISETP.EQ.OR UP0, UPT, UR4, URZ, !UP0 ;  /* 0x0000003f0400728c */ /* 0x000fd0000c702670 */
[----:B------:R-:W-:Y:S02]  /*01d0*/  UIADD3 UR12, UR13, -0x1, URZ ;  /* 0xffffffff0d0c7890 */ /* 0x000fe4000fffe03f */
[----:B------:R-:W-:Y:S02]  /*01e0*/  UISETP.EQ.AND UP0, UPT, UR13, URZ, UP0 ;  /* 0x0000003f0d00728c */ /* 0x000fe40008702270 */
[----:B------:R-:W-:Y:S02]  /*01f0*/  UISETP.GE.U32.AND UP1, UPT, UR12, 0x2, UPT ;  /* 0x000000020c00788c */ /* 0x000fe4000bf26070 */
[----:B------:R-:W-:Y:S01]  /*0200*/  USEL UR37, URZ, 0x1, !UP0 ;  /* 0x000000013f257887 */ /* 0x000fe2000c000000 */
[----:B0-----:R-:W-:-:S03]  /*0210*/  ISETP.NE.AND P0, PT, R6, RZ, PT ;  /* 0x000000ff0600720c */ /* 0x001fc60003f05270 */
[----:B------:R-:W-:-:S10]  /*0220*/  USEL UR37, UR37, 0x2, UP1 ;  /* 0x0000000225257887 */ /* 0x000fd40008800000 */
[----:B------:R-:W-:Y:S05]  /*0230*/  @P0 BRA `(.L_x_2) ;  /* 0x0000000000680947 */ /* 0x000fea0003800000 */
[----:B------:R-:W0:Y:S01]  /*0240*/  S2UR UR6, SR_CgaCtaId ;  /* 0x00000000000679c3 */ /* 0x000e220000008800 */
[----:B------:R-:W-:Y:S01]  /*0250*/  UMOV UR5, 0x400 ;  /* 0x0000040000057882 */ /* 0x000fe20000000000 */
[----:B------:R-:W-:Y:S01]  /*0260*/  UMOV UR7, 0x1 ;  /* 0x0000000100077882 */ /* 0x000fe20000000000 */
[----:B------:R-:W-:Y:S01]  /*0270*/  UMOV UR8, 0x2 ;  /* 0x0000000200087882 */ /* 0x000fe20000000000 */
[----:B------:R-:W-:Y:S01]  /*0280*/  ELECT P0, URZ, PT ;  /* 0x00000000003f782f */ /* 0x000fe20003800000 */
[----:B------:R-:W-:-:S04]  /*0290*/  UIADD3 UR8, -UR8, 0x100000, URZ ;  /* 0x0010000008087890 */ /* 0x000fc8000fffe13f */
[----:B------:R-:W-:Y:S02]  /*02a0*/  USHF.L.U32 UR9, UR8, 0xb, URZ ;  /* 0x0000000b08097899 */ /* 0x000fe4000800063f */
[----:B------:R-:W-:Y:S02]  /*02b0*/  USHF.L.U32 UR8, UR8, 0x1, URZ ;  /* 0x0000000108087899 */ /* 0x000fe4000800063f */
[----:B0-----:R-:W-:Y:S02]  /*02c0*/  ULEA UR5, UR6, UR5, 0x18 ;  /* 0x0000000506057291 */ /* 0x001fe4000f8ec03f */
[----:B------:R-:W-:-:S04]  /*02d0*/  UIADD3 UR6, -UR7, 0x100000, URZ ;  /* 0x0010000007067890 */ /* 0x000fc8000fffe13f */
[----:B------:R-:W-:Y:S02]  /*02e0*/  USHF.L.U32 UR7, UR6, 0xb, URZ ;  /* 0x0000000b06077899 */ /* 0x000fe4000800063f */
[----:B------:R-:W-:Y:S01]  /*02f0*/  USHF.L.U32 UR6, UR6, 0x1, URZ ;  /* 0x0000000106067899 */ /* 0x000fe2000800063f */
[----:B------:R-:W0:Y:S11]  /*0300*/  FENCE.VIEW.ASYNC.S ;  /* 0x00000000000073c6 */ /* 0x000e360000000000 */
[----:B0-----:R0:W1:Y:S01]  /*0310*/  SYNCS.EXCH.64 URZ, [UR5], UR6 ;  /* 0x00000006053f75b2 */ /* 0x0010620008000100 */
[----:B------:R0:W2:Y:S01]  /*0320*/  SYNCS.EXCH.64 URZ, [UR5+0x30], UR8 ;  /* 0x00003008053f75b2 */ /* 0x0000a20008000100 */
[----:B------:R0:W3:Y:S01]  /*0330*/  SYNCS.EXCH.64 URZ, [UR5+0x8], UR6 ;  /* 0x00000806053f75b2 */ /* 0x0000e20008000100 */
[----:B------:R0:W4:Y:S01]  /*0340*/  SYNCS.EXCH.64 URZ, [UR5+0x38], UR8 ;  /* 0x00003808053f75b2 */ /* 0x0001220008000100 */
[----:B------:R0:W0:Y:S01]  /*0350*/  SYNCS.EXCH.64 URZ, [UR5+0x10], UR6 ;  /* 0x00001006053f75b2 */ /* 0x0000220008000100 */
[----:B------:R0:W0:Y:S01]  /*0360*/  SYNCS.EXCH.64 URZ, [UR5+0x40], UR8 ;  /* 0x00004008053f75b2 */ /* 0x0000220008000100 */
[----:B------:R0:W0:Y:S01]  /*0370*/  SYNCS.EXCH.64 URZ, [UR5+0x18], UR6 ;  /* 0x00001806053f75b2 */ /* 0x0000220008000100 */
[----:B------:R0:W0:Y:S01]  /*0380*/  SYNCS.EXCH.64 URZ, [UR5+0x48], UR8 ;  /* 0x00004808053f75b2 */ /* 0x0000220008000100 */
[----:B------:R0:W0:Y:S01]  /*0390*/  SYNCS.EXCH.64 URZ, [UR5+0x20], UR6 ;  /* 0x00002006053f75b2 */ /* 0x0000220008000100 */
[----:B------:R0:W0:Y:S01]  /*03a0*/  SYNCS.EXCH.64 URZ, [UR5+0x50], UR8 ;  /* 0x00005008053f75b2 */ /* 0x0000220008000100 */
[----:B------:R0:W0:Y:S01]  /*03b0*/  SYNCS.EXCH.64 URZ, [UR5+0x28], UR6 ;  /* 0x00002806053f75b2 */ /* 0x0000220008000100 */
[----:B------:R0:W0:Y:S01]  /*03c0*/  SYNCS.EXCH.64 URZ, [UR5+0x58], UR8 ;  /* 0x00005808053f75b2 */ /* 0x0000220008000100 */
[----:B------:R-:W-:Y:S01]  /*03d0*/  NOP ;  /* 0x0000000000007918 */ /* 0x000fe20000000000 */
.L_x_2:
[----:B------:R-:W-:Y:S01]  /*03e0*/  SHF.R.S32.HI R3, RZ, 0x1f, R2 ;  /* 0x0000001fff037819 */ /* 0x000fe20000011402 */
[----:B------:R-:W5:Y:S01]  /*03f0*/  SHFL.IDX PT, R7, R0, RZ, 0x1f ;  /* 0x00001fff00077589 */ /* 0x000f6200000e0000 */
[----:B------:R-:W1:Y:S01]  /*0400*/  S2UR UR14, SR_CTAID.X ;  /* 0x00000000000e79c3 */ /* 0x000e620000002500 */
[----:B------:R-:W-:Y:S02]  /*0410*/  ELECT P0, URZ, PT ;  /* 0x00000000003f782f */ /* 0x000fe40003800000 */
[----:B------:R-:W-:Y:S01]  /*0420*/  LEA.HI R3, R3, R2, RZ, 0x7 ;  /* 0x0000000203037211 */ /* 0x000fe200078f38ff */
[----:B------:R1:W2:Y:S01]  /*0430*/  SHFL.IDX PT, R10, R0, RZ, 0x1f ;  /* 0x00001fff000a7589 */ /* 0x0002a200000e0000 */
[----:B------:R-:W-:Y:S02]  /*0440*/  SHF.R.S32.HI R9, RZ, 0x1f, R6 ;  /* 0x0000001fff097819 */ /* 0x000fe40000011406 */
[----:B------:R-:W-:Y:S02]  /*0450*/  ELECT P1, URZ, PT ;  /* 0x00000000003f782f */ /* 0x000fe40003820000 */
[----:B------:R-:W-:Y:S01]  /*0460*/  LOP3.LUT R3, R3, 0xffffff80, RZ, 0xc0, !PT ;  /* 0xffffff8003037812 */ /* 0x000fe200078ec0ff */
[----:B0-----:R-:W-:Y:S01]  /*0470*/  ULDC UR5, c[0x0][0x150] ;  /* 0x0000540000057ab9 */ /* 0x001fe20000000800 */
[----:B------:R-:W-:Y:S01]  /*0480*/  LEA.HI R9, R9, R6, RZ, 0x2 ;  /* 0x0000000609097211 */ /* 0x000fe200078f10ff */
[----:B------:R-:W0:Y:S01]  /*0490*/  LDC R13, c[0x0][0x144] ;  /* 0x00005100ff0d7b82 */ /* 0x000e220000000800 */
[----:B------:R-:W-:Y:S01]  /*04a0*/  UMOV UR6, 0x20 ;  /* 0x0000002000067882 */ /* 0x000fe20000000000 */
[----:B------:R-:W-:Y:S01]  /*04b0*/  IMAD.IADD R3, R2, 0x1, -R3 ;  /* 0x0000000102037824 */ /* 0x000fe200078e0a03 */
[----:B------:R-:W-:Y:S01]  /*04c0*/  LOP3.LUT R9, R9, 0x3ffffffc, RZ, 0xc0, !PT ;  /* 0x3ffffffc09097812 */ /* 0x000fe200078ec0ff */
[----:B------:R-:W-:Y:S01]  /*04d0*/  UMOV UR9, 0x80 ;  /* 0x0000008000097882 */ /* 0x000fe20000000000 */
[----:B------:R-:W-:Y:S01]  /*04e0*/  NOP ;  /* 0x0000000000007918 */ /* 0x000fe20000000000 */
[----:B------:R-:W-:Y:S01]  /*04f0*/  NOP ;  /* 0x0000000000007918 */ /* 0x000fe20000000000 */
[----:B------:R-:W-:Y:S01]  /*0500*/  SHF.R.S32.HI R12, RZ, 0x1f, R3 ;  /* 0x0000001fff0c7819 */ /* 0x000fe20000011403 */
[----:B------:R-:W-:Y:S01]  /*0510*/  IMAD.IADD R9, R6, 0x1, -R9 ;  /* 0x0000000106097824 */ /* 0x000fe200078e0a09 */
[----:B------:R-:W3:Y:S01]  /*0520*/  LDC R15, c[0x0][0x148] ;  /* 0x00005200ff0f7b82 */ /* 0x000ee20000000800 */
[----:B------:R-:W4:Y:S01]  /*0530*/  SHFL.IDX PT, R6, R5, RZ, 0x1f ;  /* 0x00001fff05067589 */ /* 0x000f2200000e0000 */
[----:B------:R-:W-:Y:S01]  /*0540*/  LEA.HI R4, R12, R3, RZ, 0x3 ;  /* 0x000000030c047211 */ /* 0x000fe200078f18ff */
[----:B------:R-:W-:Y:S01]  /*0550*/  IMAD.MOV.U32 R19, RZ, RZ, 0x1 ;  /* 0x00000001ff137424 */ /* 0x000fe200078e00ff */
[----:B------:R-:W-:-:S02]  /*0560*/  ISETP.NE.AND P2, PT, RZ, UR13, PT ;  /* 0x0000000dff007c0c */ /* 0x000fc4000bf45270 */
[----:B-----5:R-:W-:Y:S02]  /*0570*/  ISETP.NE.OR P0, PT, R7, RZ, !P0 ;  /* 0x000000ff0700720c */ /* 0x020fe40004705670 */
[--C-:B------:R-:W-:Y:S02]  /*0580*/  SHF.R.S32.HI R7, RZ, 0x3, R4.reuse ;  /* 0x00000003ff077819 */ /* 0x100fe40000011404 */
[----:B------:R-:W-:Y:S02]  /*0590*/  SHF.R.S32.HI R8, RZ, 0x1f, R4 ;  /* 0x0000001fff087819 */ /* 0x000fe40000011404 */
[----:B------:R-:W5:Y:S01]  /*05a0*/  S2R R4, SR_CTAID.Y ;  /* 0x0000000000047919 */ /* 0x000f620000002600 */
[----:B-1----:R-:W-:Y:S02]  /*05b0*/  I2FP.F32.U32 R0, UR14 ;  /* 0x0000000e00007c45 */ /* 0x002fe40008201000 */
[----:B------:R-:W-:Y:S02]  /*05c0*/  LEA.HI R8, R8, R7, RZ, 0x2 ;  /* 0x0000000708087211 */ /* 0x000fe400078f10ff */
[----:B--2---:R-:W-:Y:S01]  /*05d0*/  ISETP.NE.OR P1, PT, R10, RZ, !P1 ;  /* 0x000000ff0a00720c */ /* 0x004fe20004f25670 */
[----:B------:R-:W-:Y:S01]  /*05e0*/  FMUL R11, R0, UR5 ;  /* 0x00000005000b7c20 */ /* 0x000fe20008400000 */
[----:B------:R-:W-:Y:S01]  /*05f0*/  LOP3.LUT R8, R8, 0xfffffffc, RZ, 0xc0, !PT ;  /* 0xfffffffc08087812 */ /* 0x000fe200078ec0ff */
[----:B------:R-:W-:Y:S01]  /*0600*/  VOTEU.ALL UP0, P0 ;  /* 0x00000000003f7886 */ /* 0x000fe20000000000 */
[----:B------:R-:W-:-:S03]  /*0610*/  ULDC UR5, c[0x0][0x154] ;  /* 0x0000550000057ab9 */ /* 0x000fc60000000800 */
[----:B------:R-:W-:Y:S01]  /*0620*/  IMAD.IADD R8, R7, 0x1, -R8 ;  /* 0x0000000107087824 */ /* 0x000fe200078e0a08 */
[----:B------:R-:W1:Y:S01]  /*0630*/  F2I.U32.TRUNC.NTZ R11, R11 ;  /* 0x0000000b000b7305 */ /* 0x000e62000020f000 */
[----:B------:R-:W2:Y:S01]  /*0640*/  @!UP0 S2UR UR8, SR_CgaCtaId ;  /* 0x00000000000889c3 */ /* 0x000ea20000008800 */
[----:B------:R-:W-:-:S04]  /*0650*/  @!UP0 UIADD3 UR6, -UR6, 0x100000, URZ ;  /* 0x0010000006068890 */ /* 0x000fc8000fffe13f */
[----:B------:R-:W-:Y:S02]  /*0660*/  @!UP0 USHF.L.U32 UR7, UR6, 0xb, URZ ;  /* 0x0000000b06078899 */ /* 0x000fe4000800063f */
[----:B------:R-:W-:Y:S01]  /*0670*/  @!UP0 USHF.L.U32 UR6, UR6, 0x1, URZ ;  /* 0x0000000106068899 */ /* 0x000fe2000800063f */
[----:B------:R-:W-:Y:S01]  /*0680*/  IMAD R8, R9, 0x4, R8 ;  /* 0x0000000409087824 */ /* 0x000fe200078e0208 */
[----:B------:R-:W-:Y:S01]  /*0690*/  VOTEU.ALL UP1, P1 ;  /* 0x00000000003f7886 */ /* 0x000fe20000820000 */
[----:B------:R-:W-:Y:S02]  /*06a0*/  VOTEU.ALL UP2, P1 ;  /* 0x00000000003f7886 */ /* 0x000fe40000840000 */
[C---:B------:R-:W-:Y:S01]  /*06b0*/  IMAD.SHL.U32 R7, R8.reuse, 0x4, RZ ;  /* 0x0000000408077824 */ /* 0x040fe200078e00ff */
[----:B------:R-:W-:Y:S01]  /*06c0*/  LEA.HI R0, R8, R8, RZ, 0x1 ;  /* 0x0000000808007211 */ /* 0x000fe200078f08ff */
[----:B------:R-:W-:Y:S01]  /*06d0*/  VOTEU.ALL UP3, P1 ;  /* 0x00000000003f7886 */ /* 0x000fe20000860000 */
[----:B------:R-:W4:Y:S01]  /*06e0*/  @!UP1 S2UR UR11, SR_CgaCtaId ;  /* 0x00000000000b99c3 */ /* 0x000f220000008800 */
[----:B------:R-:W-:Y:S01]  /*06f0*/  @!UP1 UMOV UR10, 0x400 ;  /* 0x00000400000a9882 */ /* 0x000fe20000000000 */
[----:B------:R-:W-:Y:S01]  /*0700*/  LOP3.LUT R9, R0, 0xfffffffe, RZ, 0xc0, !PT ;  /* 0xfffffffe00097812 */ /* 0x000fe200078ec0ff */
[----:B------:R-:W-:Y:S01]  /*0710*/  VOTEU.ALL UP4, P1 ;  /* 0x00000000003f7886 */ /* 0x000fe20000880000 */
[C---:B------:R-:W-:Y:S01]  /*0720*/  LOP3.LUT R22, R8.reuse, 0xc, R7, 0x78, !PT ;  /* 0x0000000c08167812 */ /* 0x040fe200078e7807 */
[----:B-1----:R-:W-:Y:S01]  /*0730*/  IMAD.MOV R14, RZ, RZ, -R11 ;  /* 0x000000ffff0e7224 */ /* 0x002fe200078e0a0b */
[----:B------:R-:W-:Y:S01]  /*0740*/  VOTEU.ALL UP5, P1 ;  /* 0x00000000003f7886 */ /* 0x000fe200008a0000 */
[----:B------:R-:W-:Y:S01]  /*0750*/  IMAD.IADD R9, R8, 0x1, -R9 ;  /* 0x0000000108097824 */ /* 0x000fe200078e0a09 */
[----:B-----5:R-:W-:Y:S01]  /*0760*/  I2FP.F32.U32 R0, R4 ;  /* 0x0000000400007245 */ /* 0x020fe20000201000 */
[----:B------:R-:W1:Y:S01]  /*0770*/  LDC R8, c[0x0][0x140] ;  /* 0x00005000ff087b82 */ /* 0x000e620000000800 */
[----:B0-----:R-:W-:-:S03]  /*0780*/  IMAD R14, R13, R14, UR14 ;  /* 0x0000000e0d0e7e24 */ /* 0x001fc6000f8e020e */
[----:B------:R-:W-:Y:S01]  /*0790*/  FMUL R0, R0, UR5 ;  /* 0x0000000500007c20 */ /* 0x000fe20008400000 */
[----:B------:R-:W-:Y:S01]  /*07a0*/  @!UP0 UMOV UR5, 0x400 ;  /* 0x0000040000058882 */ /* 0x000fe20000000000 */
[----:B------:R-:W-:Y:S01]  /*07b0*/  ISETP.NE.AND P3, PT, R9, R14, PT ;  /* 0x0000000e0900720c */ /* 0x000fe20003f65270 */
[----:B--2---:R-:W-:Y:S02]  /*07c0*/  @!UP0 ULEA UR5, UR8, UR5, 0x18 ;  /* 0x0000000508058291 */ /* 0x004fe4000f8ec03f */
[----:B------:R-:W-:-:S04]  /*07d0*/  @!UP1 UIADD3 UR8, -UR9, 0x100000, URZ ;  /* 0x0010000009089890 */ /* 0x000fc8000fffe13f */
[----:B------:R-:W-:Y:S02]  /*07e0*/  @!UP1 USHF.L.U32 UR9, UR8, 0xb, URZ ;  /* 0x0000000b08099899 */ /* 0x000fe4000800063f */
[----:B------:R-:W-:Y:S01]  /*07f0*/  @!UP1 USHF.L.U32 UR8, UR8, 0x1, URZ ;  /* 0x0000000108089899 */ /* 0x000fe2000800063f */
[----:B------:R-:W0:Y:S01]  /*0800*/  F2I.U32.TRUNC.NTZ R0, R0 ;  /* 0x0000000000007305 */ /* 0x000e22000020f000 */
[----:B------:R-:W-:Y:S01]  /*0810*/  VOTEU.ALL UP0, P0 ;  /* 0x00000000003f7886 */ /* 0x000fe20000000000 */
[----:B----4-:R-:W-:Y:S01]  /*0820*/  @!UP1 ULEA UR10, UR11, UR10, 0x18 ;  /* 0x0000000a0b0a9291 */ /* 0x010fe2000f8ec03f */
[----:B------:R-:W-:Y:S01]  /*0830*/  VOTEU.ALL UP1, P0 ;  /* 0x00000000003f7886 */ /* 0x000fe20000020000 */
[----:B------:R-:W-:Y:S01]  /*0840*/  LOP3.LUT P0, RZ, R3, 0x7, RZ, 0xc0, !PT ;  /* 0x0000000703ff7812 */ /* 0x000fe2000780c0ff */
[----:B------:R-:W2:Y:S02]  /*0850*/  FENCE.VIEW.ASYNC.S ;  /* 0x00000000000073c6 */ /* 0x000ea40000000000 */
[----:B--2---:R-:W2:Y:S01]  /*0860*/  @!UP0 SYNCS.EXCH.64 URZ, [UR5+0x90], UR6 ;  /* 0x00009006053f85b2 */ /* 0x004ea20008000100 */
[----:B------:R-:W-:-:S02]  /*0870*/  ISETP.LT.U32.AND P0, PT, R22, 0x2, !P0 ;  /* 0x000000021600780c */ /* 0x000fc40004701070 */
[----:B-1----:R-:W-:Y:S01]  /*0880*/  ISETP.EQ.U32.AND P1, PT, R8, 0x1, PT ;  /* 0x000000010800780c */ /* 0x002fe20003f22070 */
[----:B0-----:R-:W-:Y:S01]  /*0890*/  IMAD.MOV R16, RZ, RZ, -R0 ;  /* 0x000000ffff107224 */ /* 0x001fe200078e0a00 */
[----:B------:R-:W-:-:S03]  /*08a0*/  @P3 LEA.HI R0, R22, R22, RZ, 0x1 ;  /* 0x0000001616003211 */ /* 0x000fc600078f08ff */
[----:B---3--:R-:W-:Y:S01]  /*08b0*/  IMAD R7, R15, R16, R4 ;  /* 0x000000100f077224 */ /* 0x008fe200078e0204 */
[----:B------:R-:W-:-:S04]  /*08c0*/  @P3 SHF.R.S32.HI R0, RZ, 0x1, R0 ;  /* 0x00000001ff003819 */ /* 0x000fc80000011400 */
[----:B------:R-:W-:Y:S01]  /*08d0*/  @P3 ISETP.NE.AND P4, PT, R0, R7, PT ;  /* 0x000000070000320c */ /* 0x000fe20003f85270 */
[----:B------:R0:W1:Y:S01]  /*08e0*/  @!UP1 SYNCS.EXCH.64 URZ, [UR5+0x98], UR6 ;  /* 0x00009806053f95b2 */ /* 0x0000620008000100 */
[----:B------:R-:W-:Y:S01]  /*08f0*/  NOP ;  /* 0x0000000000007918 */ /* 0x000fe20000000000 */
[----:B------:R-:W-:Y:S02]  /*0900*/  SEL R0, RZ, 0x1, !P0 ;  /* 0x00000001ff007807 */ /* 0x000fe40004000000 */
[----:B------:R-:W-:-:S04]  /*0910*/  @P3 SEL R19, RZ, 0x1, P4 ;  /* 0x00000001ff133807 */ /* 0x000fc80002000000 */
[----:B------:R-:W-:Y:S02]  /*0920*/  LOP3.LUT R19, R19, R0, RZ, 0xc0, !PT ;  /* 0x0000000013137212 */ /* 0x000fe400078ec0ff */
[----:B0-----:R-:W-:Y:S01]  /*0930*/  R2UR UR5, R6 ;  /* 0x00000000060572ca */ /* 0x001fe200000e0000 */
[----:B------:R0:W3:Y:S01]  /*0940*/  @!UP2 SYNCS.EXCH.64 URZ, [UR10+0x70], UR8 ;  /* 0x000070080a3fa5b2 */ /* 0x0000e20008000100 */
[----:B------:R0:W4:Y:S01]  /*0950*/  @!UP3 SYNCS.EXCH.64 URZ, [UR10+0x78], UR8 ;  /* 0x000078080a3fb5b2 */ /* 0x0001220008000100 */
[----:B------:R0:W0:Y:S01]  /*0960*/  @!UP4 SYNCS.EXCH.64 URZ, [UR10+0x80], UR8 ;  /* 0x000080080a3fc5b2 */ /* 0x0000220008000100 */
[----:B------:R0:W0:Y:S01]  /*0970*/  @!UP5 SYNCS.EXCH.64 URZ, [UR10+0x88], UR8 ;  /* 0x000088080a3fd5b2 */ /* 0x0000220008000100 */
[----:B------:R-:W-:Y:S01]  /*0980*/  NOP ;  /* 0x0000000000007918 */ /* 0x000fe20000000000 */
[----:B--2---:R-:W-:Y:S09]  /*0990*/  @!P1 BRA `(.L_x_3) ;  /* 0x0000000000089947 */ /* 0x004ff20003800000 */
[----:B01-34-:R-:W-:Y:S01]  /*09a0*/  UCGABAR_ARV ;  /* 0x00000000000079c7 */ /* 0x01bfe20008000000 */
[----:B------:R-:W-:Y:S05]  /*09b0*/  BRA `(.L_x_4) ;  /* 0x0000000000047947 */ /* 0x000fea0003800000 */
.L_x_3:
[----:B01-34-:R-:W-:Y:S01]  /*09c0*/  NOP ;  /* 0x0000000000007918 */ /* 0x01bfe20000000000 */
.L_x_4:
[----:B------:R-:W-:Y:S01]  /*09d0*/  ULDC.64 UR6, c[0x0][0x598] ;  /* 0x0001660000067ab9 */ /* 0x000fe20000000a00 */
[----:B------:R-:W-:Y:S01]  /*09e0*/  ULDC.64 UR52, c[0x0][0x208] ;  /* 0x0000820000347ab9 */ /* 0x000fe20000000a00 */
[----:B------:R-:W-:-:S04]  /*09f0*/  ISETP.NE.U32.AND P0, PT, RZ, UR6, PT ;  /* 0x00000006ff007c0c */ /* 0x000fc8000bf05070 */
[----:B------:R-:W-:-:S13]  /*0a00*/  ISETP.NE.AND.EX P0, PT, RZ, UR7, PT, P0 ;  /* 0x00000007ff007c0c */ /* 0x000fda000bf05300 */
[----:B------:R-:W-:Y:S05]  /*0a10*/  @!P0 BRA `(.L_x_5) ;  /* 0x00000000001c8947 */ /* 0x000fea0003800000 */
[----:B------:R-:W0:Y:S02]  /*0a20*/  LDC.64 R6, c[0x0][0x598] ;  /* 0x00016600ff067b82 */ /* 0x000e240000000a00 */
[----:B0-----:R-:W2:Y:S02]  /*0a30*/  LDG.E.64 R6, desc[UR52][R6.64] ;  /* 0x0000003406067981 */ /* 0x001ea4000c1e1b00 */
[----:B--2---:R-:W-:-:S04]  /*0a40*/  ISETP.NE.U32.AND P0, PT, R6, RZ, PT ;  /* 0x000000ff0600720c */ /* 0x004fc80003f05070 */
[----:B------:R-:W-:-:S13]  /*0a50*/  ISETP.NE.AND.EX P0, PT, R7, RZ, PT, P0 ;  /* 0x000000ff0700720c */ /* 0x000fda0003f05300 */
[----:B------:R-:W-:Y:S05]  /*0a60*/  @!P0 BRA `(.L_x_5) ;  /* 0x0000000000088947 */ /* 0x000fea0003800000 */
[----:B------:R0:W5:Y:S01]  /*0a70*/  LD.E R17, desc[UR52][R6.64] ;  /* 0x0000003406117980 */ /* 0x000162000c101900 */
[----:B------:R-:W-:Y:S05]  /*0a80*/  BRA `(.L_x_6) ;  /* 0x0000000000247947 */ /* 0x000fea0003800000 */
.L_x_5:
[----:B------:R-:W-:Y:S02]  /*0a90*/  ULDC.64 UR6, c[0x0][0x588] ;  /* 0x0001620000067ab9 */ /* 0x000fe40000000a00 */
[----:B------:R-:W-:-:S04]  /*0aa0*/  ISETP.NE.U32.AND P0, PT, RZ, UR6, PT ;  /* 0x00000006ff007c0c */ /* 0x000fc8000bf05070 */
[----:B------:R-:W-:-:S13]  /*0ab0*/  ISETP.NE.AND.EX P0, PT, RZ, UR7, PT, P0 ;  /* 0x00000007ff007c0c */ /* 0x000fda000bf05300 */
[----:B------:R-:W-:Y:S05]  /*0ac0*/  @!P0 BRA `(.L_x_7) ;  /* 0x00000000000c8947 */ /* 0x000fea0003800000 */
[----:B------:R-:W0:Y:S02]  /*0ad0*/  LDC.64 R6, c[0x0][0x588] ;  /* 0x00016200ff067b82 */ /* 0x000e240000000a00 */
[----:B0-----:R1:W5:Y:S01]  /*0ae0*/  LDG.E R17, desc[UR52][R6.64] ;  /* 0x0000003406117981 */ /* 0x001362000c1e1900 */
[----:B------:R-:W-:Y:S05]  /*0af0*/  BRA `(.L_x_6) ;  /* 0x0000000000087947 */ /* 0x000fea0003800000 */
.L_x_7:
[----:B------:R-:W-:Y:S02]  /*0b00*/  ULDC UR6, c[0x0][0x580] ;  /* 0x0001600000067ab9 */ /* 0x000fe40000000800 */
[----:B------:R-:W-:-:S07]  /*0b10*/  IMAD.U32 R17, RZ, RZ, UR6 ;  /* 0x00000006ff117e24 */ /* 0x000fce000f8e00ff */
.L_x_6:
[----:B------:R-:W-:Y:S02]  /*0b20*/  ULDC.64 UR6, c[0x0][0x5a0] ;  /* 0x0001680000067ab9 */ /* 0x000fe40000000a00 */
[----:B------:R-:W-:-:S04]  /*0b30*/  ISETP.NE.U32.AND P0, PT, RZ, UR6, PT ;  /* 0x00000006ff007c0c */ /* 0x000fc8000bf05070 */
[----:B------:R-:W-:-:S13]  /*0b40*/  ISETP.NE.AND.EX P0, PT, RZ, UR7, PT, P0 ;  /* 0x00000007ff007c0c */ /* 0x000fda000bf05300 */
[----:B------:R-:W-:Y:S05]  /*0b50*/  @!P0 BRA `(.L_x_8) ;  /* 0x00000000001c8947 */ /* 0x000fea0003800000 */
[----:B01----:R-:W0:Y:S02]  /*0b60*/  LDC.64 R6, c[0x0][0x5a0] ;  /* 0x00016800ff067b82 */ /* 0x003e240000000a00 */
[----:B0-----:R-:W2:Y:S02]  /*0b70*/  LDG.E.64 R6, desc[UR52][R6.64] ;  /* 0x0000003406067981 */ /* 0x001ea4000c1e1b00 */
[----:B--2---:R-:W-:-:S04]  /*0b80*/  ISETP.NE.U32.AND P0, PT, R6, RZ, PT ;  /* 0x000000ff0600720c */ /* 0x004fc80003f05070 */
[----:B------:R-:W-:-:S13]  /*0b90*/  ISETP.NE.AND.EX P0, PT, R7, RZ, PT, P0 ;  /* 0x000000ff0700720c */ /* 0x000fda0003f05300 */
[----:B------:R-:W-:Y:S05]  /*0ba0*/  @!P0 BRA `(.L_x_8) ;  /* 0x0000000000088947 */ /* 0x000fea0003800000 */
[----:B------:R0:W5:Y:S01]  /*0bb0*/  LD.E R18, desc[UR52][R6.64] ;  /* 0x0000003406127980 */ /* 0x000162000c101900 */
[----:B------:R-:W-:Y:S05]  /*0bc0*/  BRA `(.L_x_9) ;  /* 0x0000000000247947 */ /* 0x000fea0003800000 */
.L_x_8:
[----:B------:R-:W-:Y:S02]  /*0bd0*/  ULDC.64 UR6, c[0x0][0x590] ;  /* 0x0001640000067ab9 */ /* 0x000fe40000000a00 */
[----:B------:R-:W-:-:S04]  /*0be0*/  ISETP.NE.U32.AND P0, PT, RZ, UR6, PT ;  /* 0x00000006ff007c0c */ /* 0x000fc8000bf05070 */
[----:B------:R-:W-:-:S13]  /*0bf0*/  ISETP.NE.AND.EX P0, PT, RZ, UR7, PT, P0 ;  /* 0x00000007ff007c0c */ /* 0x000fda000bf05300 */
[----:B------:R-:W-:Y:S05]  /*0c00*/  @!P0 BRA `(.L_x_10) ;  /* 0x00000000000c8947 */ /* 0x000fea0003800000 */
[----:B01----:R-:W0:Y:S02]  /*0c10*/  LDC.64 R6, c[0x0][0x590] ;  /* 0x00016400ff067b82 */ /* 0x003e240000000a00 */
[----:B0-----:R1:W5:Y:S01]  /*0c20*/  LDG.E R18, desc[UR52][R6.64] ;  /* 0x0000003406127981 */ /* 0x001362000c1e1900 */
[----:B------:R-:W-:Y:S05]  /*0c30*/  BRA `(.L_x_9) ;  /* 0x0000000000087947 */ /* 0x000fea0003800000 */
.L_x_10:
[----:B------:R-:W-:Y:S02]  /*0c40*/  ULDC UR6, c[0x0][0x584] ;  /* 0x0001610000067ab9 */ /* 0x000fe40000000800 */
[----:B------:R-:W-:-:S07]  /*0c50*/  IMAD.U32 R18, RZ, RZ, UR6 ;  /* 0x00000006ff127e24 */ /* 0x000fce000f8e00ff */
.L_x_9:
[----:B------:R-:W2:Y:S01]  /*0c60*/  LDC R0, c[0x0][0x65c] ;  /* 0x00019700ff007b82 */ /* 0x000ea20000000800 */
[----:B01----:R-:W-:Y:S01]  /*0c70*/  IMAD.U32 R6, RZ, RZ, UR14 ;  /* 0x0000000eff067e24 */ /* 0x003fe2000f8e00ff */
[----:B------:R-:W-:Y:S01]  /*0c80*/  UISETP.NE.AND UP0, UPT, UR13, 0x2, UPT ;  /* 0x000000020d00788c */ /* 0x000fe2000bf05270 */
[----:B------:R-:W-:Y:S01]  /*0c90*/  IMAD.MOV.U32 R7, RZ, RZ, RZ ;  /* 0x000000ffff077224 */ /* 0x000fe200078e00ff */
[----:B------:R-:W-:Y:S01]  /*0ca0*/  ULDC UR8, c[0x0][0x28c] ;  /* 0x0000a30000087ab9 */ /* 0x000fe20000000800 */
[----:B------:R-:W-:Y:S01]  /*0cb0*/  UMOV UR49, URZ ;  /* 0x0000003f00317c82 */ /* 0x000fe20008000000 */
[----:B------:R-:W-:Y:S02]  /*0cc0*/  UIADD3 UR8, UR8, 0x3f, URZ ;  /* 0x0000003f08087890 */ /* 0x000fe4000fffe03f */
[----:B------:R-:W-:Y:S01]  /*0cd0*/  PLOP3.LUT P0, PT, PT, PT, UP0, 0x80, 0x0 ;  /* 0x000000000000781c */ /* 0x000fe20003f0f008 */
[----:B------:R-:W-:Y:S01]  /*0ce0*/  UMOV UR36, URZ ;  /* 0x0000003f00247c82 */ /* 0x000fe20008000000 */
[----:B------:R-:W-:Y:S01]  /*0cf0*/  USHF.R.S32.HI UR9, URZ, 0x1f, UR8 ;  /* 0x0000001f3f097899 */ /* 0x000fe20008011408 */
[----:B------:R-:W-:-:S03]  /*0d00*/  ULDC.64 UR10, c[0x0][0x650] ;  /* 0x00019400000a7ab9 */ /* 0x000fc60000000a00 */
[----:B------:R-:W-:-:S04]  /*0d10*/  ULEA.HI UR9, UR9, UR8, URZ, 0x6 ;  /* 0x0000000809097291 */ /* 0x000fc8000f8f303f */
[----:B------:R-:W-:Y:S01]  /*0d20*/  USHF.R.S32.HI UR38, URZ, 0x6, UR9 ;  /* 0x000000063f267899 */ /* 0x000fe20008011409 */
[----:B--2---:R-:W-:-:S13]  /*0d30*/  ISETP.NE.AND P3, PT, R0, 0x1, PT ;  /* 0x000000010000780c */ /* 0x004fda0003f65270 */
[----:B------:R-:W0:Y:S01]  /*0d40*/  @P3 LDC R9, c[0x0][0x10] ;  /* 0x00000400ff093b82 */ /* 0x000e220000000800 */
[----:B------:R-:W-:-:S07]  /*0d50*/  @P3 IMAD.MOV.U32 R5, RZ, RZ, RZ ;  /* 0x000000ffff053224 */ /* 0x000fce00078e00ff */
[----:B------:R-:W1:Y:S01]  /*0d60*/  @!P3 LDC R11, c[0x0][0xc] ;  /* 0x00000300ff0bbb82 */ /* 0x000e620000000800 */
[----:B------:R-:W-:Y:S01]  /*0d70*/  ULDC UR6, c[0x0][0xc] ;  /* 0x0000030000067ab9 */ /* 0x000fe20000000800 */
[----:B------:R-:W-:Y:S01]  /*0d80*/  ULDC UR7, c[0x0][0x10] ;  /* 0x0000040000077ab9 */ /* 0x000fe20000000800 */
[----:B------:R-:W-:Y:S01]  /*0d90*/  ULDC UR8, c[0x0][0x14] ;  /* 0x0000050000087ab9 */ /* 0x000fe20000000800 */
[----:B------:R-:W-:-:S04]  /*0da0*/  UIMAD.WIDE.U32 UR6, UR6, UR7, URZ ;  /* 0x00000007060672a5 */ /* 0x000fc8000f8e003f */
[----:B------:R-:W-:Y:S02]  /*0db0*/  UIMAD.WIDE.U32 UR50, UR6, UR8, URZ ;  /* 0x00000008063272a5 */ /* 0x000fe4000f8e003f */
[----:B------:R-:W-:-:S04]  /*0dc0*/  UIMAD UR39, UR7, UR8, URZ ;  /* 0x00000008072772a4 */ /* 0x000fc8000f8e023f */
[----:B------:R-:W-:Y:S01]  /*0dd0*/  UIADD3 UR39, UR51, UR39, URZ ;  /* 0x0000002733277290 */ /* 0x000fe2000fffe03f */
[----:B0-----:R-:W-:-:S04]  /*0de0*/  @P3 IMAD.WIDE.U32 R8, R9, UR14, R4 ;  /* 0x0000000e09083c25 */ /* 0x001fc8000f8e0004 */
[----:B------:R-:W-:Y:S02]  /*0df0*/  @P3 IMAD.MOV.U32 R13, RZ, RZ, R8 ;  /* 0x000000ffff0d3224 */ /* 0x000fe400078e0008 */
[----:B-1----:R-:W-:-:S04]  /*0e00*/  @!P3 IMAD.WIDE.U32 R6, R4, R11, R6 ;  /* 0x0000000b0406b225 */ /* 0x002fc800078e0006 */
[----:B------:R-:W-:Y:S02]  /*0e10*/  @P3 IMAD.MOV.U32 R11, RZ, RZ, RZ ;  /* 0x000000ffff0b3224 */ /* 0x000fe400078e00ff */
[----:B------:R-:W-:Y:S02]  /*0e20*/  @!P3 IMAD.MOV.U32 R13, RZ, RZ, R6 ;  /* 0x000000ffff0db224 */ /* 0x000fe400078e0006 */
[----:B------:R-:W-:Y:S02]  /*0e30*/  @P3 IMAD.IADD R10, R9, 0x1, R11 ;  /* 0x00000001090a3824 */ /* 0x000fe400078e020b */
[----:B------:R-:W-:Y:S01]  /*0e40*/  @!P3 IMAD.MOV.U32 R10, RZ, RZ, R7 ;  /* 0x000000ffff0ab224 */ /* 0x000fe200078e0007 */
[----:B------:R0:W-:Y:S01]  /*0e50*/  STL [R1+0x208], R13 ;  /* 0x0002080d01007387 */ /* 0x0001e20000100800 */
[----:B------:R-:W-:Y:S02]  /*0e60*/  IMAD.MOV.U32 R23, RZ, RZ, R13 ;  /* 0x000000ffff177224 */ /* 0x000fe400078e000d */
[----:B------:R-:W-:Y:S01]  /*0e70*/  IMAD.MOV.U32 R26, RZ, RZ, R10 ;  /* 0x000000ffff1a7224 */ /* 0x000fe200078e000a */
[----:B------:R0:W-:Y:S01]  /*0e80*/  STL [R1+0x204], R10 ;  /* 0x0002040a01007387 */ /* 0x0001e20000100800 */
[----:B------:R-:W-:Y:S05]  /*0e90*/  @P0 BRA `(.L_x_11) ;  /* 0x0000000000280947 */ /* 0x000fea0003800000 */
[----:B------:R-:W-:Y:S01]  /*0ea0*/  IADD3 R23, P0, R23, UR50, RZ ;  /* 0x0000003217177c10 */ /* 0x000fe2000ff1e0ff */
[----:B------:R-:W-:Y:S02]  /*0eb0*/  UISETP.GE.U32.AND UP0, UPT, UR38, 0x6, UPT ;  /* 0x000000062600788c */ /* 0x000fe4000bf06070 */
[----:B------:R-:W-:Y:S01]  /*0ec0*/  UIMAD.WIDE.U32 UR6, UR38, -0x55555555, URZ ;  /* 0xaaaaaaab260678a5 */ /* 0x000fe2000f8e003f */
[----:B------:R-:W-:Y:S01]  /*0ed0*/  IADD3.X R26, R26, UR39, RZ, P0, !PT ;  /* 0x000000271a1a7c10 */ /* 0x000fe200087fe4ff */
[----:B------:R1:W-:Y:S01]  /*0ee0*/  STL [R1+0x208], R23 ;  /* 0x0002081701007387 */ /* 0x0003e20000100800 */
[----:B------:R-:W-:Y:S01]  /*0ef0*/  UMOV UR36, URZ ;  /* 0x0000003f00247c82 */ /* 0x000fe20008000000 */
[----:B------:R-:W-:Y:S02]  /*0f00*/  USHF.R.U32.HI UR6, URZ, 0x2, UR7 ;  /* 0x000000023f067899 */ /* 0x000fe40008011607 */
[----:B------:R1:W-:Y:S02]  /*0f10*/  STL [R1+0x204], R26 ;  /* 0x0002041a01007387 */ /* 0x0003e40000100800 */
[----:B------:R-:W-:-:S02]  /*0f20*/  UIMAD UR49, UR6, -0x6, UR38 ;  /* 0xfffffffa063178a4 */ /* 0x000fc4000f8e0226 */
[----:B------:R-:W-:-:S12]  /*0f30*/  @UP0 ULOP3.LUT UR36, UR6, 0x1, URZ, 0xc0, !UPT ;  /* 0x0000000106240892 */ /* 0x000fd8000f8ec03f */
.L_x_11:
[----:B------:R-:W-:Y:S01]  /*0f40*/  IMAD.MOV.U32 R8, RZ, RZ, -0x1 ;  /* 0xffffffffff087424 */ /* 0x000fe200078e00ff */
[----:B------:R-:W-:Y:S01]  /*0f50*/  ISETP.GE.U32.AND P0, PT, R23, UR10, PT ;  /* 0x0000000a17007c0c */ /* 0x000fe2000bf06070 */
[----:B------:R-:W-:Y:S01]  /*0f60*/  IMAD.MOV.U32 R6, RZ, RZ, -0x1 ;  /* 0xffffffffff067424 */ /* 0x000fe200078e00ff */
[----:B------:R-:W-:Y:S01]  /*0f70*/  PRMT R0, RZ, 0x7610, R0 ;  /* 0x00007610ff007816 */ /* 0x000fe20000000000 */
[----:B------:R-:W-:Y:S01]  /*0f80*/  IMAD.MOV.U32 R7, RZ, RZ, -0x1 ;  /* 0xffffffffff077424 */ /* 0x000fe200078e00ff */
[----:B------:R2:W-:Y:S01]  /*0f90*/  STL [R1+0x20c], R8 ;  /* 0x00020c0801007387 */ /* 0x0005e20000100800 */
[----:B------:R-:W-:-:S03]  /*0fa0*/  ISETP.GE.U32.AND.EX P0, PT, R26, UR11, PT, P0 ;  /* 0x0000000b1a007c0c */ /* 0x000fc6000bf06100 */
[----:B------:R2:W-:Y:S04]  /*0fb0*/  STL [R1+0x200], R6 ;  /* 0x0002000601007387 */ /* 0x0005e80000100800 */
[----:B------:R2:W-:Y:S06]  /*0fc0*/  STL [R1+0x210], R7 ;  /* 0x0002100701007387 */ /* 0x0005ec0000100800 */
[----:B------:R-:W-:Y:S05]  /*0fd0*/  @P0 BRA `(.L_x_12) ;  /* 0x0000000400380947 */ /* 0x000fea0003800000 */
[----:B------:R-:W3:Y:S01]  /*0fe0*/  LDC.64 R20, c[0x0][0x628] ;  /* 0x00018a00ff147b82 */ /* 0x000ee20000000a00 */
[----:B--2---:R-:W-:Y:S02]  /*0ff0*/  IMAD.MOV.U32 R6, RZ, RZ, R23 ;  /* 0x000000ffff067224 */ /* 0x004fe400078e0017 */
[----:B------:R-:W-:-:S05]  /*1000*/  IMAD.MOV.U32 R7, RZ, RZ, R26 ;  /* 0x000000ffff077224 */ /* 0x000fca00078e001a */
[----:B------:R-:W2:Y:S08]  /*1010*/  LDC R0, c[0x0][0x630] ;  /* 0x00018c00ff007b82 */ /* 0x000eb00000000800 */
[----:B------:R-:W4:Y:S01]  /*1020*/  LDC.64 R24, c[0x0][0x620] ;  /* 0x00018800ff187b82 */ /* 0x000f220000000a00 */
[----:B---3--:R-:W-:-:S04]  /*1030*/  ISETP.NE.U32.AND P0, PT, R20, RZ, PT ;  /* 0x000000ff1400720c */ /* 0x008fc80003f05070 */
[----:B------:R-:W-:-:S13]  /*1040*/  ISETP.NE.AND.EX P0, PT, R21, RZ, PT, P0 ;  /* 0x000000ff1500720c */ /* 0x000fda0003f05300 */
[----:B--2-4-:R-:W-:Y:S05]  /*1050*/  @!P0 BRA `(.L_x_13) ;  /* 0x0000000000288947 */ /* 0x014fea0003800000 */
[----:B------:R-:W2:Y:S02]  /*1060*/  LDC R11, c[0x0][0x634] ;  /* 0x00018d00ff0b7b82 */ /* 0x000ea40000000800 */
[----:B--2---:R-:W-:-:S05]  /*1070*/  IADD3 R11, P0, R23, R11, RZ ;  /* 0x0000000b170b7210 */ /* 0x004fca0007f1e0ff */
[----:B0-----:R-:W-:-:S04]  /*1080*/  IMAD.X R13, RZ, RZ, R26, P0 ;  /* 0x000000ffff0d7224 */ /* 0x001fc800000e061a */
[----:B------:R-:W-:-:S04]  /*1090*/  IMAD.WIDE.U32 R6, R13, R20, RZ ;  /* 0x000000140d067225 */ /* 0x000fc800078e00ff */
[----:B------:R-:W-:-:S04]  /*10a0*/  IMAD.WIDE.U32 R8, P0, R11, R21, R6 ;  /* 0x000000150b087225 */ /* 0x000fc80007800006 */
[----:B------:R-:W-:-:S04]  /*10b0*/  IMAD.WIDE.U32 R6, R11, R20, RZ ;  /* 0x000000140b067225 */ /* 0x000fc800078e00ff */
[----:B------:R-:W-:Y:S01]  /*10c0*/  IMAD.X R11, RZ, RZ, RZ, P0 ;  /* 0x000000ffff0b7224 */ /* 0x000fe200000e06ff */
[----:B------:R-:W-:Y:S01]  /*10d0*/  IADD3 RZ, P0, R7, R8, RZ ;  /* 0x0000000807ff7210 */ /* 0x000fe20007f1e0ff */
[----:B------:R-:W-:-:S04]  /*10e0*/  IMAD.MOV.U32 R10, RZ, RZ, R9 ;  /* 0x000000ffff0a7224 */ /* 0x000fc800078e0009 */
[----:B------:R-:W-:-:S08]  /*10f0*/  IMAD.WIDE.U32.X R6, R13, R21, R10, P0 ;  /* 0x000000150d067225 */ /* 0x000fd000000e040a */
.L_x_13:
[-CC-:B------:R-:W-:Y:S01]  /*1100*/  SHF.R.U64 R31, R6, R0.reuse, R7.reuse ;  /* 0x00000000061f7219 */ /* 0x180fe20000001207 */
[----:B------:R-:W2:Y:S01]  /*1110*/  LDC.64 R28, c[0x0][0x640] ;  /* 0x00019000ff1c7b82 */ /* 0x000ea20000000a00 */
[----:B------:R-:W-:Y:S01]  /*1120*/  SHF.R.U32.HI R0, RZ, R0, R7 ;  /* 0x00000000ff007219 */ /* 0x000fe20000011607 */
[----:B------:R-:W-:Y:S01]  /*1130*/  IMAD.MOV.U32 R6, RZ, RZ, R23 ;  /* 0x000000ffff067224 */ /* 0x000fe200078e0017 */
[----:B------:R-:W-:-:S05]  /*1140*/  IADD3 R9, P0, RZ, -R31, RZ ;  /* 0x8000001fff097210 */ /* 0x000fca0007f1e0ff */
[----:B------:R-:W3:Y:S01]  /*1150*/  LDC R8, c[0x0][0x618] ;  /* 0x00018600ff087b82 */ /* 0x000ee20000000800 */
[----:B------:R-:W-:-:S04]  /*1160*/  IMAD.X R7, RZ, RZ, ~R0, P0 ;  /* 0x000000ffff077224 */ /* 0x000fc800000e0e00 */
[-C--:B------:R-:W-:Y:S02]  /*1170*/  IMAD R0, R7, R24.reuse, RZ ;  /* 0x0000001807007224 */ /* 0x080fe400078e02ff */
[----:B------:R-:W-:Y:S01]  /*1180*/  IMAD.MOV.U32 R7, RZ, RZ, R26 ;  /* 0x000000ffff077224 */ /* 0x000fe200078e001a */
[----:B------:R-:W4:Y:S01]  /*1190*/  LDC R11, c[0x0][0x608] ;  /* 0x00018200ff0b7b82 */ /* 0x000f220000000800 */
[----:B-1----:R-:W-:Y:S02]  /*11a0*/  IMAD.MOV.U32 R26, RZ, RZ, 0x1 ;  /* 0x00000001ff1a7424 */ /* 0x002fe400078e00ff */
[----:B------:R-:W-:-:S04]  /*11b0*/  IMAD.WIDE.U32 R6, R9, R24, R6 ;  /* 0x0000001809067225 */ /* 0x000fc800078e0006 */
[----:B------:R-:W-:Y:S01]  /*11c0*/  IMAD R9, R9, R25, R0 ;  /* 0x0000001909097224 */ /* 0x000fe200078e0200 */
[----:B------:R-:W1:Y:S01]  /*11d0*/  LDC R27, c[0x0][0x658] ;  /* 0x00019600ff1b7b82 */ /* 0x000e620000000800 */
[----:B--2---:R-:W-:Y:S01]  /*11e0*/  ISETP.NE.U32.AND P0, PT, R28, RZ, PT ;  /* 0x000000ff1c00720c */ /* 0x004fe20003f05070 */
[----:B------:R-:W-:Y:S02]  /*11f0*/  IMAD.MOV.U32 R0, RZ, RZ, -0x1 ;  /* 0xffffffffff007424 */ /* 0x000fe400078e00ff */
[----:B------:R-:W-:Y:S01]  /*1200*/  IMAD.IADD R7, R7, 0x1, R9 ;  /* 0x0000000107077824 */ /* 0x000fe200078e0209 */
[----:B------:R-:W-:-:S03]  /*1210*/  ISETP.NE.AND.EX P0, PT, R29, RZ, PT, P0 ;  /* 0x000000ff1d00720c */ /* 0x000fc60003f05300 */
[----:B------:R-:W2:Y:S01]  /*1220*/  LDC R25, c[0x0][0x600] ;  /* 0x00018000ff197b82 */ /* 0x000ea20000000800 */
[-CC-:B---3--:R-:W-:Y:S02]  /*1230*/  SHF.R.U64 R23, R6, R8.reuse, R7.reuse ;  /* 0x0000000806177219 */ /* 0x188fe40000001207 */
[----:B------:R-:W-:-:S05]  /*1240*/  SHF.R.U32.HI R6, RZ, R8, R7 ;  /* 0x00000008ff067219 */ /* 0x000fca0000011607 */
[----:B------:R-:W3:Y:S01]  /*1250*/  LDC R20, c[0x0][0x648] ;  /* 0x00019200ff147b82 */ /* 0x000ee20000000800 */
[-CC-:B----4-:R-:W-:Y:S02]  /*1260*/  SHF.R.U64 R32, R23, R11.reuse, R6.reuse ;  /* 0x0000000b17207219 */ /* 0x190fe40000001206 */
[----:B------:R-:W-:-:S05]  /*1270*/  SHF.R.U32.HI R6, RZ, R11, R6 ;  /* 0x0000000bff067219 */ /* 0x000fca0000011606 */
[----:B------:R-:W4:Y:S01]  /*1280*/  LDC R24, c[0x0][0x638] ;  /* 0x00018e00ff187b82 */ /* 0x000f220000000800 */
[-CC-:B-1----:R-:W-:Y:S02]  /*1290*/  SHF.R.U64 R34, R32, R27.reuse, R6.reuse ;  /* 0x0000001b20227219 */ /* 0x182fe40000001206 */
[-C--:B------:R-:W-:Y:S02]  /*12a0*/  SHF.L.U32 R0, R0, R27.reuse, RZ ;  /* 0x0000001b00007219 */ /* 0x080fe400000006ff */
[----:B------:R-:W-:Y:S01]  /*12b0*/  SHF.R.U32.HI R7, RZ, R27, R6 ;  /* 0x0000001bff077219 */ /* 0x000fe20000011606 */
[----:B------:R-:W-:Y:S01]  /*12c0*/  IMAD.MOV.U32 R6, RZ, RZ, R34 ;  /* 0x000000ffff067224 */ /* 0x000fe200078e0022 */
[----:B0-----:R-:W-:Y:S01]  /*12d0*/  LOP3.LUT R13, RZ, R0, RZ, 0x33, !PT ;  /* 0x00000000ff0d7212 */ /* 0x001fe200078e33ff */
[----:B------:R-:W0:Y:S01]  /*12e0*/  LDC R30, c[0x0][0x610] ;  /* 0x00018400ff1e7b82 */ /* 0x000e220000000800 */
[----:B------:R-:W-:Y:S05]  /*12f0*/  @!P0 BRA `(.L_x_14) ;  /* 0x0000000000288947 */ /* 0x000fea0003800000 */
[----:B------:R-:W1:Y:S02]  /*1300*/  LDC R11, c[0x0][0x64c] ;  /* 0x00019300ff0b7b82 */ /* 0x000e640000000800 */
[----:B-1----:R-:W-:-:S05]  /*1310*/  IADD3 R11, P0, R34, R11, RZ ;  /* 0x0000000b220b7210 */ /* 0x002fca0007f1e0ff */
[----:B------:R-:W-:-:S04]  /*1320*/  IMAD.X R21, RZ, RZ, R7, P0 ;  /* 0x000000ffff157224 */ /* 0x000fc800000e0607 */
[----:B------:R-:W-:-:S04]  /*1330*/  IMAD.WIDE.U32 R6, R21, R28, RZ ;  /* 0x0000001c15067225 */ /* 0x000fc800078e00ff */
[----:B------:R-:W-:-:S04]  /*1340*/  IMAD.WIDE.U32 R8, P0, R11, R29, R6 ;  /* 0x0000001d0b087225 */ /* 0x000fc80007800006 */
[----:B------:R-:W-:-:S04]  /*1350*/  IMAD.WIDE.U32 R6, R11, R28, RZ ;  /* 0x0000001c0b067225 */ /* 0x000fc800078e00ff */
[----:B------:R-:W-:Y:S01]  /*1360*/  IMAD.X R11, RZ, RZ, RZ, P0 ;  /* 0x000000ffff0b7224 */ /* 0x000fe200000e06ff */
[----:B------:R-:W-:Y:S01]  /*1370*/  IADD3 RZ, P0, R7, R8, RZ ;  /* 0x0000000807ff7210 */ /* 0x000fe20007f1e0ff */
[----:B------:R-:W-:-:S04]  /*1380*/  IMAD.MOV.U32 R10, RZ, RZ, R9 ;  /* 0x000000ffff0a7224 */ /* 0x000fc800078e0009 */
[----:B------:R-:W-:-:S08]  /*1390*/  IMAD.WIDE.U32.X R6, R21, R29, R10, P0 ;  /* 0x0000001d15067225 */ /* 0x000fd000000e040a */
.L_x_14:
[----:B---3--:R-:W-:Y:S01]  /*13a0*/  SHF.R.U64 R5, R6, R20, R7 ;  /* 0x0000001406057219 */ /* 0x008fe20000001207 */
[----:B--2---:R-:W-:Y:S01]  /*13b0*/  VIADD R6, R25, 0xffffffff ;  /* 0xffffffff19067836 */ /* 0x004fe20000000000 */
[----:B------:R-:W-:Y:S01]  /*13c0*/  SHF.L.U32 R0, R26, R27, RZ ;  /* 0x0000001b1a007219 */ /* 0x000fe200000006ff */
[----:B------:R-:W-:Y:S01]  /*13d0*/  @P3 IMAD R14, R15, R16, R4 ;  /* 0x000000100f0e3224 */ /* 0x000fe200078e0204 */
[----:B------:R-:W-:Y:S01]  /*13e0*/  LOP3.LUT R13, R32, R13, RZ, 0xc0, !PT ;  /* 0x0000000d200d7212 */ /* 0x000fe200078ec0ff */
[----:B------:R-:W-:-:S04]  /*13f0*/  IMAD.MOV R7, RZ, RZ, -R5 ;  /* 0x000000ffff077224 */ /* 0x000fc800078e0a05 */
[----:B------:R-:W-:Y:S01]  /*1400*/  IMAD R13, R0, R5, R13 ;  /* 0x00000005000d7224 */ /* 0x000fe200078e020d */
[----:B------:R-:W-:Y:S01]  /*1410*/  LOP3.LUT R5, R23, R6, RZ, 0xc0, !PT ;  /* 0x0000000617057212 */ /* 0x000fe200078ec0ff */
[----:B----4-:R-:W-:Y:S02]  /*1420*/  IMAD R0, R7, R24, R34 ;  /* 0x0000001807007224 */ /* 0x010fe400078e0222 */
[----:B------:R-:W-:Y:S02]  /*1430*/  IMAD.MOV.U32 R6, RZ, RZ, 0x1 ;  /* 0x00000001ff067424 */ /* 0x000fe400078e00ff */
[----:B0-----:R-:W-:Y:S02]  /*1440*/  IMAD R4, R13, R30, R14 ;  /* 0x0000001e0d047224 */ /* 0x001fe400078e020e */
[----:B------:R-:W-:Y:S01]  /*1450*/  IMAD R5, R0, R25, R5 ;  /* 0x0000001900057224 */ /* 0x000fe200078e0205 */
[----:B------:R-:W-:-:S04]  /*1460*/  PRMT R0, R6, 0x7610, R0 ;  /* 0x0000761006007816 */ /* 0x000fc80000000000 */
[----:B------:R-:W-:Y:S02]  /*1470*/  SEL R6, R5, R4, !P3 ;  /* 0x0000000405067207 */ /* 0x000fe40005800000 */
[----:B------:R-:W-:-:S03]  /*1480*/  SEL R4, R4, R5, !P3 ;  /* 0x0000000504047207 */ /* 0x000fc60005800000 */
[----:B------:R3:W-:Y:S04]  /*1490*/  STL [R1+0x210], R6 ;  /* 0x0002100601007387 */ /* 0x0007e80000100800 */
[----:B------:R3:W-:Y:S04]  /*14a0*/  STL [R1+0x200], R31 ;  /* 0x0002001f01007387 */ /* 0x0007e80000100800 */
[----:B------:R3:W-:Y:S02]  /*14b0*/  STL [R1+0x20c], R4 ;  /* 0x00020c0401007387 */ /* 0x0007e40000100800 */
.L_x_12:
[----:B------:R-:W-:Y:S05]  /*14c0*/  @!P1 BRA `(.L_x_15) ;  /* 0x00000000000c9947 */ /* 0x000fea0003800000 */
[----:B------:R-:W-:Y:S01]  /*14d0*/  UCGABAR_WAIT ;  /* 0x0000000000007dc7 */ /* 0x000fe20008000000 */
[----:B------:R-:W-:Y:S01]  /*14e0*/  CCTL.IVALL ;  /* 0x00000000ff00798f */ /* 0x000fe20002000000 */
[----:B------:R-:W-:Y:S05]  /*14f0*/  BRA `(.L_x_16) ;  /* 0x0000000000047947 */ /* 0x000fea0003800000 */
.L_x_15:
[----:B------:R-:W-:Y:S06]  /*1500*/  BAR.SYNC.DEFER_BLOCKING 0x0 ;  /* 0x0000000000007b1d */ /* 0x000fec0000010000 */
.L_x_16:
[----:B------:R-:W-:Y:S05]  /*1510*/  @!P2 BRA `(.L_x_17) ;  /* 0x00000128004ca947 */ /* 0x000fea0003800000 */
[----:B------:R-:W-:-:S06]  /*1520*/  UISETP.GT.U32.AND UP0, UPT, UR12, 0x1, UPT ;  /* 0x000000010c00788c */ /* 0x000fcc000bf04070 */
[----:B------:R-:W-:-:S13]  /*1530*/  PLOP3.LUT P0, PT, PT, PT, UP0, 0x80, 0x0 ;  /* 0x000000000000781c */ /* 0x000fda0003f0f008 */
[----:B------:R-:W-:Y:S05]  /*1540*/  @P0 EXIT ;  /* 0x000000000000094d */ /* 0x000fea0003800000 */
.L_x_18:
[----:B------:R-:W-:-:S08]  /*1550*/  NOP ;  /* 0x0000000000007918 */ /* 0x000fd00000000000 */
[----:B------:R-:W4:Y:S02]  /*1560*/  USETMAXREG.TRY_ALLOC.CTAPOOL UP0, 0xf0 ;  /* 0x000000f0000079c8 */ /* 0x000f240008000600 */
[----:B----4-:R-:W-:-:S13]  /*1570*/  PLOP3.LUT P0, PT, PT, PT, UP0, 0x80, 0x0 ;  /* 0x000000000000781c */ /* 0x010fda0003f0f008 */
[----:B------:R-:W-:Y:S05]  /*1580*/  @!P0 BRA `(.L_x_18) ;  /* 0xfffffffc00f08947 */ /* 0x000fea000383ffff */
[----:B------:R-:W-:-:S13]  /*1590*/  LOP3.LUT P0, RZ, R0, 0xff, RZ, 0xc0, !PT ;  /* 0x000000ff00ff7812 */ /* 0x000fda000780c0ff */
[----:B------:R-:W-:Y:S05]  /*15a0*/  @!P0 EXIT ;  /* 0x000000000000894d */ /* 0x000fea0003800000 */
[----:B------:R-:W4:Y:S01]  /*15b0*/  S2UR UR4, SR_CgaCtaId ;  /* 0x00000000000479c3 */ /* 0x000f220000008800 */
[CC--:B------:R-:W-:Y:S01]  /*15c0*/  LEA.HI R0, R12.reuse, R3.reuse, RZ, 0x2 ;  /* 0x000000030c007211 */ /* 0x0c0fe200078f10ff */
[----:B------:R-:W-:Y:S01]  /*15d0*/  UIADD3 UR5, UR5, -0x1, URZ ;  /* 0xffffffff05057890 */ /* 0x000fe2000fffe03f */
[----:B------:R-:W-:Y:S01]  /*15e0*/  LEA.HI R12, R12, R3, RZ, 0x5 ;  /* 0x000000030c0c7211 */ /* 0x000fe200078f28ff */
[----:B------:R-:W-:Y:S01]  /*15f0*/  UMOV UR42, 0x400 ;  /* 0x00000400002a7882 */ /* 0x000fe20000000000 */
[--C-:B------:R-:W-:Y:S01]  /*1600*/  SHF.R.S32.HI R156, RZ, 0x2, R0.reuse ;  /* 0x00000002ff9c7819 */ /* 0x100fe20000011400 */
[----:B------:R-:W-:Y:S01]  /*1610*/  UISETP.LT.AND UP0, UPT, UR38, 0x1, UPT ;  /* 0x000000012600788c */ /* 0x000fe2000bf01270 */
[----:B------:R-:W-:Y:S01]  /*1620*/  SHF.R.S32.HI R5, RZ, 0x1f, R0 ;  /* 0x0000001fff057819 */ /* 0x000fe20000011400 */
[----:B------:R-:W-:Y:S01]  /*1630*/  USHF.L.U32 UR41, UR5, 0x3, URZ ;  /* 0x0000000305297899 */ /* 0x000fe2000800063f */
[----:B------:R-:W-:Y:S01]  /*1640*/  LOP3.LUT R154, R0, 0xfffffffc, RZ, 0xc0, !PT ;  /* 0xfffffffc009a7812 */ /* 0x000fe200078ec0ff */
[----:B------:R-:W-:Y:S01]  /*1650*/  USEL UR44, UR38, 0x1, UP0 ;  /* 0x00000001262c7887 */ /* 0x000fe20008000000 */
[----:B------:R-:W-:Y:S01]  /*1660*/  LEA.HI R5, R5, R156, RZ, 0x3 ;  /* 0x0000009c05057211 */ /* 0x000fe200078f18ff */
[----:B------:R-:W-:-:S02]  /*1670*/  UISETP.NE.AND UP0, UPT, UR5, URZ, UPT ;  /* 0x0000003f0500728c */ /* 0x000fc4000bf05270 */
[----:B------:R-:W-:Y:S01]  /*1680*/  ULOP3.LUT UR48, UR41, 0x8, URZ, 0xc0, !UPT ;  /* 0x0000000829307892 */ /* 0x000fe2000f8ec03f */
[----:B------:R-:W-:Y:S01]  /*1690*/  LOP3.LUT R5, R5, 0xfffffff8, RZ, 0xc0, !PT ;  /* 0xfffffff805057812 */ /* 0x000fe200078ec0ff */
[----:B------:R-:W-:Y:S01]  /*16a0*/  IMAD.IADD R154, R3, 0x1, -R154 ;  /* 0x00000001039a7824 */ /* 0x000fe200078e0a9a */
[----:B------:R-:W-:Y:S02]  /*16b0*/  USHF.L.U32 UR40, UR38, 0x1, URZ ;  /* 0x0000000126287899 */ /* 0x000fe4000800063f */
[----:B------:R-:W-:Y:S01]  /*16c0*/  UIADD3 UR44, -UR44, UR38, URZ ;  /* 0x000000262c2c7290 */ /* 0x000fe2000fffe13f */
[----:B------:R-:W-:Y:S01]  /*16d0*/  IMAD.IADD R156, R156, 0x1, -R5 ;  /* 0x000000019c9c7824 */ /* 0x000fe200078e0a05 */
[----:B------:R-:W-:Y:S01]  /*16e0*/  SHF.R.S32.HI R5, RZ, 0x5, R12 ;  /* 0x00000005ff057819 */ /* 0x000fe2000001140c */
[----:B------:R-:W-:Y:S02]  /*16f0*/  ULOP3.LUT UR45, UR41, 0x8, URZ, 0xc, !UPT ;  /* 0x00000008292d7892 */ /* 0x000fe4000f8e0c3f */
[----:B----4-:R-:W-:Y:S01]  /*1700*/  ULEA UR42, UR4, UR42, 0x18 ;  /* 0x0000002a042a7291 */ /* 0x010fe2000f8ec03f */
[--C-:B------:R-:W-:Y:S01]  /*1710*/  SHF.R.S32.HI R157, RZ, 0x1f, R156.reuse ;  /* 0x0000001fff9d7819 */ /* 0x100fe2000001149c */
[C-C-:B------:R-:W-:Y:S01]  /*1720*/  IMAD R155, R5.reuse, -0x10, -R156.reuse ;  /* 0xfffffff0059b7824 */ /* 0x140fe200078e0a9c */
[----:B------:R-:W-:Y:S01]  /*1730*/  ULDC UR4, c[0x0][0x284] ;  /* 0x0000a10000047ab9 */ /* 0x000fe20000000800 */
[----:B------:R-:W-:Y:S01]  /*1740*/  UIADD3 UR43, UR42, 0x70, URZ ;  /* 0x000000702a2b7890 */ /* 0x000fe2000fffe03f */
[----:B------:R-:W-:Y:S01]  /*1750*/  IMAD.WIDE R156, R5, 0x10, R156 ;  /* 0x00000010059c7825 */ /* 0x000fe200078e029c */
[----:B------:R-:W-:-:S02]  /*1760*/  USEL UR46, URZ, 0x1, UP0 ;  /* 0x000000013f2e7887 */ /* 0x000fc40008000000 */
[----:B------:R-:W-:Y:S01]  /*1770*/  UIADD3 UR47, UR41, UR43, URZ ;  /* 0x0000002b292f7290 */ /* 0x000fe2000fffe03f */
[----:B------:R-:W-:Y:S01]  /*1780*/  VIADD R155, R155, UR4 ;  /* 0x000000049b9b7c36 */ /* 0x000fe20008000000 */
[----:B------:R-:W-:-:S12]  /*1790*/  ULOP3.LUT UR48, UR48, 0x18, URZ, 0x3c, !UPT ;  /* 0x0000001830307892 */ /* 0x000fd8000f8e3c3f */
.L_x_554:
[----:B------:R-:W-:Y:S01]  /*17a0*/  IMAD.U32 R0, RZ, RZ, UR46 ;  /* 0x0000002eff007e24 */ /* 0x000fe2000f8e00ff */
[----:B------:R-:W-:Y:S01]  /*17b0*/  ULDC UR4, c[0x0][0x28c] ;  /* 0x0000a30000047ab9 */ /* 0x000fe20000000800 */
[----:B01----:R-:W-:Y:S01]  /*17c0*/  IMAD.U32 R23, RZ, RZ, UR43 ;  /* 0x0000002bff177e24 */ /* 0x003fe2000f8e00ff */
[----:B------:R-:W-:Y:S02]  /*17d0*/  ISETP.LT.AND P1, PT, RZ, UR4, PT ;  /* 0x00000004ff007c0c */ /* 0x000fe4000bf21270 */
[----:B------:R-:W-:-:S04]  /*17e0*/  SHF.L.U32 R0, R0, 0x1f, RZ ;  /* 0x0000001f00007819 */ /* 0x000fc800000006ff */
[----:B------:R-:W1:Y:S02]  /*17f0*/  SYNCS.PHASECHK.TRANS64.TRYWAIT P0, [R23+UR41], R0 ;  /* 0x00000000170075a7 */ /* 0x000e640008000169 */
[----:B-1----:R-:W-:Y:S05]  /*1800*/  @!P0 BRA `(.L_x_19) ;  /* 0x0000013800248947 */ /* 0x002fea0003800000 */
.L_x_578:
[----:B------:R-:W-:Y:S05]  /*1810*/  @P1 BRA `(.L_x_20) ;  /* 0x0000000000401947 */ /* 0x000fea0003800000 */
[----:B-1----:R-:W-:Y:S01]  /*1820*/  MOV R0, 0x0 ;  /* 0x0000000000007802 */ /* 0x002fe20000000f00 */
[----:B------:R-:W-:Y:S01]  /*1830*/  ULDC.64 UR4, c[0x4][0x68] ;  /* 0x01001a0000047ab9 */ /* 0x000fe20000000a00 */
[----:B------:R-:W-:Y:S01]  /*1840*/  ULDC.64 UR6, c[0x4][0x8] ;  /* 0x0100020000067ab9 */ /* 0x000fe20000000a00 */
[----:B---3--:R-:W-:Y:S01]  /*1850*/  IMAD.U32 R4, RZ, RZ, UR4 ;  /* 0x00000004ff047e24 */ /* 0x008fe2000f8e00ff */
[----:B------:R1:W3:Y:S01]  /*1860*/  LDC.64 R2, c[0x4][R0] ;  /* 0x0100000000027b82 */ /* 0x0002e20000000a00 */
[----:B------:R-:W-:Y:S01]  /*1870*/  IMAD.U32 R5, RZ, RZ, UR5 ;  /* 0x00000005ff057e24 */ /* 0x000fe2000f8e00ff */
[----:B------:R-:W-:Y:S01]  /*1880*/  ULDC.64 UR4, c[0x4][0x70] ;  /* 0x01001c0000047ab9 */ /* 0x000fe20000000a00 */
[----:B0-----:R-:W-:Y:S02]  /*1890*/  IMAD.U32 R10, RZ, RZ, UR6 ;  /* 0x00000006ff0a7e24 */ /* 0x001fe4000f8e00ff */
[----:B--2---:R-:W-:Y:S02]  /*18a0*/  IMAD.U32 R6, RZ, RZ, UR4 ;  /* 0x00000004ff067e24 */ /* 0x004fe4000f8e00ff */
[----:B------:R-:W-:-:S02]  /*18b0*/  IMAD.U32 R7, RZ, RZ, UR5 ;  /* 0x00000005ff077e24 */ /* 0x000fc4000f8e00ff */
[----:B------:R-:W-:Y:S02]  /*18c0*/  IMAD.U32 R11, RZ, RZ, UR7 ;  /* 0x00000007ff0b7e24 */ /* 0x000fe4000f8e00ff */
[----:B------:R-:W-:Y:S02]  /*18d0*/  IMAD.MOV.U32 R8, RZ, RZ, 0x1e1 ;  /* 0x000001e1ff087424 */ /* 0x000fe400078e00ff */
[----:B------:R-:W-:Y:S02]  /*18e0*/  IMAD.MOV.U32 R12, RZ, RZ, 0x1 ;  /* 0x00000001ff0c7424 */ /* 0x000fe400078e00ff */
[----:B-1----:R-:W-:-:S07]  /*18f0*/  IMAD.MOV.U32 R13, RZ, RZ, RZ ;  /* 0x000000ffff0d7224 */ /* 0x002fce00078e00ff */
[----:B------:R-:W-:-:S07]  /*1900*/  LEPC R20, `(.L_x_20) ;  /* 0x000000001014794e */ /* 0x000fce0000000000 */
[----:B---3-5:R-:W-:Y:S05]  /*1910*/  CALL.ABS.NOINC R2 ;  /* 0x0000000002007343 */ /* 0x028fea0003c00000 */
.L_x_20:
[----:B------:R-:W-:-:S06]  /*1920*/  ULOP3.LUT UR4, UR37, 0x1, URZ, 0xfc, !UPT ;  /* 0x0000000125047892 */ /* 0x000fcc000f8efc3f */
[----:B-1----:R-:W-:-:S05]  /*1930*/  IMAD.U32 R0, RZ, RZ, UR4 ;  /* 0x00000004ff007e24 */ /* 0x002fca000f8e00ff */
[----:B------:R-:W-:-:S13]  /*1940*/  ISETP.NE.AND P0, PT, R0, 0x3, PT ;  /* 0x000000030000780c */ /* 0x000fda0003f05270 */
[----:B------:R-:W-:Y:S05]  /*1950*/  @!P0 BRA `(.L_x_21) ;  /* 0x0000000000048947 */ /* 0x000fea0003800000 */
[----:B------:R-:W-:Y:S01]  /*1960*/  BPT.TRAP 0x1 ;  /* 0x000000040000795c */ /* 0x000fe20000300000 */
.L_x_21:
[----:B------:R-:W-:Y:S02]  /*1970*/  IMAD.U32 R3, RZ, RZ, UR49 ;  /* 0x00000031ff037e24 */ /* 0x000fe4000f8e00ff */
[----:B------:R-:W-:-:S03]  /*1980*/  IMAD.U32 R0, RZ, RZ, UR36 ;  /* 0x00000024ff007e24 */ /* 0x000fc6000f8e00ff */
[----:B------:R-:W-:Y:S02]  /*1990*/  LEA R3, R3, UR42, 0x3 ;  /* 0x0000002a03037c11 */ /* 0x000fe4000f8e18ff */
[----:B------:R-:W-:-:S04]  /*19a0*/  SHF.L.U32 R0, R0, 0x1f, RZ ;  /* 0x0000001f00007819 */ /* 0x000fc800000006ff */
[----:B------:R1:W4:Y:S01]  /*19b0*/  SYNCS.PHASECHK.TRANS64.TRYWAIT P1, [R3+URZ], R0 ;  /* 0x00000000030075a7 */ /* 0x000322000802017f */
[----:B------:R-:W-:Y:S05]  /*19c0*/  @!P0 BRA `(.L_x_22) ;  /* 0x0000000000048947 */ /* 0x000fea0003800000 */
[----:B------:R-:W-:Y:S01]  /*19d0*/  BPT.TRAP 0x1 ;  /* 0x000000040000795c */ /* 0x000fe20000300000 */
.L_x_22:
[----:B------:R-:W-:-:S05]  /*19e0*/  IMAD.U32 R2, RZ, RZ, UR44 ;  /* 0x0000002cff027e24 */ /* 0x000fca000f8e00ff */
[----:B------:R-:W-:Y:S01]  /*19f0*/  ISETP.GE.AND P2, PT, R2, 0x1, PT ;  /* 0x000000010200780c */ /* 0x000fe20003f46270 */
[----:B----4-:R-:W-:-:S12]  /*1a00*/  @P1 BRA `(.L_x_23) ;  /* 0x0000000000081947 */ /* 0x010fd80003800000 */
[----:B------:R-:W4:Y:S02]  /*1a10*/  SYNCS.PHASECHK.TRANS64.TRYWAIT P1, [R3+URZ], R0 ;  /* 0x00000000030075a7 */ /* 0x000f24000802017f */
[----:B----4-:R-:W-:Y:S05]  /*1a20*/  @!P1 BRA `(.L_x_24) ;  /* 0x0000013400b49947 */ /* 0x010fea0003800000 */
.L_x_23:
[----:B------:R-:W-:Y:S05]  /*1a30*/  WARPSYNC.ALL ;  /* 0x0000000000007948 */ /* 0x000fea0003800000 */
[----:B------:R-:W-:Y:S01]  /*1a40*/  UIADD3 UR5, UR42, 0x180, URZ ;  /* 0x000001802a057890 */ /* 0x000fe2000fffe03f */
[----:B---3--:R-:W-:Y:S01]  /*1a50*/  WARPGROUP.ARRIVE ;  /* 0x00000000000079c5 */ /* 0x008fe20000000000 */
[----:B------:R-:W-:Y:S02]  /*1a60*/  UIADD3 UR4, UR42, 0x6180, URZ ;  /* 0x000061802a047890 */ /* 0x000fe4000fffe03f */
[----:B------:R-:W-:Y:S02]  /*1a70*/  USHF.R.U32.HI UR5, URZ, 0x4, UR5 ;  /* 0x000000043f057899 */ /* 0x000fe40008011605 */
[----:B------:R-:W-:-:S02]  /*1a80*/  USHF.R.U32.HI UR4, URZ, 0x4, UR4 ;  /* 0x000000043f047899 */ /* 0x000fc40008011604 */
[----:B------:R-:W-:Y:S02]  /*1a90*/  ULOP3.LUT UR5, UR5, 0x3fff, URZ, 0xc0, !UPT ;  /* 0x00003fff05057892 */ /* 0x000fe4000f8ec03f */
[----:B------:R-:W-:Y:S02]  /*1aa0*/  ULOP3.LUT UR4, UR4, 0x3fff, URZ, 0xc0, !UPT ;  /* 0x00003fff04047892 */ /* 0x000fe4000f8ec03f */
[----:B------:R-:W-:Y:S02]  /*1ab0*/  ULOP3.LUT UR8, UR5, 0x10000, URZ, 0xfc, !UPT ;  /* 0x0001000005087892 */ /* 0x000fe4000f8efc3f */
[----:B------:R-:W-:Y:S02]  /*1ac0*/  ULOP3.LUT UR9, UR4, 0x10000, URZ, 0xfc, !UPT ;  /* 0x0001000004097892 */ /* 0x000fe4000f8efc3f */
[----:B------:R-:W-:Y:S02]  /*1ad0*/  ULEA UR10, UR49, UR8, 0x8 ;  /* 0x00000008310a7291 */ /* 0x000fe4000f8e403f */
[----:B------:R-:W-:Y:S01]  /*1ae0*/  ULEA UR11, UR49, UR9, 0xb ;  /* 0x00000009310b7291 */ /* 0x000fe2000f8e583f */
[----:B------:R-:W-:Y:S01]  /*1af0*/  UMOV UR5, 0x80000020 ;  /* 0x8000002000057882 */ /* 0x000fe20000000000 */
[----:B------:R-:W-:-:S03]  /*1b00*/  UMOV UR7, 0x80000020 ;  /* 0x8000002000077882 */ /* 0x000fc60000000000 */
[----:B------:R-:W-:Y:S02]  /*1b10*/  UMOV UR4, UR10 ;  /* 0x0000000a00047c82 */ /* 0x000fe40008000000 */
[----:B------:R-:W-:Y:S02]  /*1b20*/  UMOV UR6, UR11 ;  /* 0x0000000b00067c82 */ /* 0x000fe40008000000 */
[----:B------:R-:W-:Y:S01]  /*1b30*/  IGMMA.64x256x32.S8.S8 R24, gdesc[UR4], RZ, !UPT, gsb0 ;  /* 0x06600000041879f1 */ /* 0x000fe2000c0410ff */
[----:B------:R-:W-:Y:S01]  /*1b40*/  UIADD3 UR6, UR11, 0x400, URZ ;  /* 0x000004000b067890 */ /* 0x000fe2000fffe03f */
[----:B------:R-:W-:Y:S01]  /*1b50*/  UMOV UR7, 0x80000020 ;  /* 0x8000002000077882 */ /* 0x000fe20000000000 */
[----:B------:R-:W-:Y:S02]  /*1b60*/  WARPGROUP.DEPBAR.LE gsb0, 0x0 ;  /* 0x00008000000079c5 */ /* 0x000fe40000010000 */
[----:B------:R-:W-:Y:S01]  /*1b70*/  STL.64 [R1], R24 ;  /* 0x0000001801007387 */ /* 0x000fe20000100a00 */
[----:B------:R-:W-:-:S02]  /*1b80*/  IMAD.MOV.U32 R235, RZ, RZ, R55 ;  /* 0x000000ffffeb7224 */ /* 0x000fc400078e0037 */
[----:B------:R-:W-:Y:S01]  /*1b90*/  IMAD.MOV.U32 R234, RZ, RZ, R56 ;  /* 0x000000ffffea7224 */ /* 0x000fe200078e0038 */
[----:B------:R-:W-:Y:S01]  /*1ba0*/  STL.64 [R1+0x8], R26 ;  /* 0x0000081a01007387 */ /* 0x000fe20000100a00 */
[----:B------:R-:W-:Y:S02]  /*1bb0*/  IMAD.MOV.U32 R233, RZ, RZ, R57 ;  /* 0x000000ffffe97224 */ /* 0x000fe400078e0039 */
[----:B------:R-:W-:Y:S01]  /*1bc0*/  IMAD.MOV.U32 R232, RZ, RZ, R58 ;  /* 0x000000ffffe87224 */ /* 0x000fe200078e003a */
[----:B------:R-:W-:Y:S01]  /*1bd0*/  STL.64 [R1+0x10], R28 ;  /* 0x0000101c01007387 */ /* 0x000fe20000100a00 */
[----:B------:R-:W-:Y:S02]  /*1be0*/  IMAD.MOV.U32 R231, RZ, RZ, R59 ;  /* 0x000000ffffe77224 */ /* 0x000fe400078e003b */
[----:B------:R-:W-:Y:S01]  /*1bf0*/  IMAD.MOV.U32 R230, RZ, RZ, R60 ;  /* 0x000000ffffe67224 */ /* 0x000fe200078e003c */
[----:B------:R-:W-:Y:S01]  /*1c00*/  STL.64 [R1+0x18], R30 ;  /* 0x0000181e01007387 */ /* 0x000fe20000100a00 */
        /* <DEDUP_REMOVED lines=35> */
[----:B------:R3:W-:Y:S01]  /*1e40*/  STL [R1+0x78], R54 ;  /* 0x0000783601007387 */ /* 0x0007e20000100800 */
[----:B------:R-:W-:-:S02]  /*1e50*/  IMAD.MOV.U32 R169, RZ, RZ, R85 ;  /* 0x000000ffffa97224 */ /* 0x000fc400078e0055 */
[----:B------:R-:W-:Y:S01]  /*1e60*/  IMAD.MOV.U32 R170, RZ, RZ, R86 ;  /* 0x000000ffffaa7224 */ /* 0x000fe200078e0056 */
[----:B------:R-:W-:Y:S01]  /*1e70*/  STL.64 [R1+0x2d0], R156 ;  /* 0x0002d09c01007387 */ /* 0x000fe20000100a00 */
[----:B------:R-:W-:Y:S02]  /*1e80*/  IMAD.MOV.U32 R171, RZ, RZ, R87 ;  /* 0x000000ffffab7224 */ /* 0x000fe400078e0057 */
[----:B------:R-:W-:Y:S01]  /*1e90*/  IMAD.MOV.U32 R172, RZ, RZ, R88 ;  /* 0x000000ffffac7224 */ /* 0x000fe200078e0058 */
[----:B------:R-:W-:Y:S01]  /*1ea0*/  STL.64 [R1+0x2c8], R154 ;  /* 0x0002c89a01007387 */ /* 0x000fe20000100a00 */
[----:B------:R-:W-:Y:S02]  /*1eb0*/  IMAD.MOV.U32 R173, RZ, RZ, R89 ;  /* 0x000000ffffad7224 */ /* 0x000fe400078e0059 */
[----:B------:R-:W-:Y:S02]  /*1ec0*/  IMAD.MOV.U32 R174, RZ, RZ, R90 ;  /* 0x000000ffffae7224 */ /* 0x000fe400078e005a */
[----:B------:R-:W-:-:S02]  /*1ed0*/  IMAD.MOV.U32 R175, RZ, RZ, R91 ;  /* 0x000000ffffaf7224 */ /* 0x000fc400078e005b */
[----:B------:R-:W-:Y:S02]  /*1ee0*/  IMAD.MOV.U32 R176, RZ, RZ, R92 ;  /* 0x000000ffffb07224 */ /* 0x000fe400078e005c */
[----:B------:R-:W-:Y:S02]  /*1ef0*/  IMAD.MOV.U32 R177, RZ, RZ, R93 ;  /* 0x000000ffffb17224 */ /* 0x000fe400078e005d */
[----:B------:R-:W-:Y:S02]  /*1f00*/  IMAD.MOV.U32 R178, RZ, RZ, R94 ;  /* 0x000000ffffb27224 */ /* 0x000fe400078e005e */
        /* <DEDUP_REMOVED lines=44> */
[----:B0-----:R-:W-:-:S02]  /*21d0*/  IMAD.MOV.U32 R13, RZ, RZ, R139 ;  /* 0x000000ffff0d7224 */ /* 0x001fc400078e008b */
[----:B------:R-:W-:Y:S02]  /*21e0*/  IMAD.MOV.U32 R12, RZ, RZ, R140 ;  /* 0x000000ffff0c7224 */ /* 0x000fe400078e008c */
[----:B------:R-:W-:Y:S02]  /*21f0*/  IMAD.MOV.U32 R11, RZ, RZ, R141 ;  /* 0x000000ffff0b7224 */ /* 0x000fe400078e008d */
[----:B------:R-:W-:Y:S02]  /*2200*/  IMAD.MOV.U32 R10, RZ, RZ, R142 ;  /* 0x000000ffff0a7224 */ /* 0x000fe400078e008e */
[----:B------:R-:W-:Y:S02]  /*2210*/  IMAD.MOV.U32 R9, RZ, RZ, R143 ;  /* 0x000000ffff097224 */ /* 0x000fe400078e008f */
[----:B--2---:R-:W-:Y:S02]  /*2220*/  IMAD.MOV.U32 R8, RZ, RZ, R144 ;  /* 0x000000ffff087224 */ /* 0x004fe400078e0090 */
[----:B------:R-:W-:-:S02]  /*2230*/  IMAD.MOV.U32 R7, RZ, RZ, R145 ;  /* 0x000000ffff077224 */ /* 0x000fc400078e0091 */
[----:B------:R-:W-:Y:S02]  /*2240*/  IMAD.MOV.U32 R6, RZ, RZ, R146 ;  /* 0x000000ffff067224 */ /* 0x000fe400078e0092 */
[----:B------:R-:W-:Y:S02]  /*2250*/  IMAD.MOV.U32 R5, RZ, RZ, R147 ;  /* 0x000000ffff057224 */ /* 0x000fe400078e0093 */
[----:B------:R-:W-:Y:S02]  /*2260*/  IMAD.MOV.U32 R4, RZ, RZ, R148 ;  /* 0x000000ffff047224 */ /* 0x000fe400078e0094 */
[----:B-1--4-:R-:W-:Y:S02]  /*2270*/  IMAD.MOV.U32 R3, RZ, RZ, R149 ;  /* 0x000000ffff037224 */ /* 0x012fe400078e0095 */
[----:B------:R-:W-:Y:S02]  /*2280*/  IMAD.MOV.U32 R2, RZ, RZ, R150 ;  /* 0x000000ffff027224 */ /* 0x000fe400078e0096 */
[----:B------:R-:W-:-:S02]  /*2290*/  IMAD.MOV.U32 R0, RZ, RZ, R151 ;  /* 0x000000ffff007224 */ /* 0x000fc400078e0097 */
[----:B---3--:R-:W-:-:S06]  /*22a0*/  WARPGROUP.ARRIVE ;  /* 0x00000000000079c5 */ /* 0x008fcc0000000000 */
[----:B------:R-:W-:Y:S03]  /*22b0*/  IGMMA.64x256x32.S8.S8 R24, gdesc[UR4], RZ, !UPT, gsb0 ;  /* 0x06600000041879f1 */ /* 0x000fe6000c0410ff */
[----:B------:R-:W-:Y:S02]  /*22c0*/  WARPGROUP.DEPBAR.LE gsb0, 0x0 ;  /* 0x00008000000079c5 */ /* 0x000fe40000010000 */
[----:B------:R-:W-:Y:S04]  /*22d0*/  STL.64 [R1+0x2c0], R150 ;  /* 0x0002c09601007387 */ /* 0x000fe80000100a00 */
        /* <DEDUP_REMOVED lines=20> */
[----:B------:R0:W-:Y:S04]  /*2420*/  STL.64 [R1+0x218], R108 ;  /* 0x0002186c01007387 */ /* 0x0001e80000100a00 */
[----:B0-----:R-:W2:Y:S04]  /*2430*/  LDL.LU R108, [R1] ;  /* 0x00000000016c7983 */ /* 0x001ea80000300800 */
[----:B------:R-:W2:Y:S04]  /*2440*/  LDL.LU R109, [R1+0x4] ;  /* 0x00000400016d7983 */ /* 0x000ea80000300800 */
        /* <DEDUP_REMOVED lines=28> */
[----:B------:R-:W2:Y:S01]  /*2610*/  LDL.LU R138, [R1+0x78] ;  /* 0x00007800018a7983 */ /* 0x000ea20000300800 */
[----:B------:R-:W-:Y:S01]  /*2620*/  IMAD.MOV.U32 R139, RZ, RZ, R235 ;  /* 0x000000ffff8b7224 */ /* 0x000fe200078e00eb */
[----:B------:R-:W-:Y:S01]  /*2630*/  UIADD3 UR4, UR10, 0x2, URZ ;  /* 0x000000020a047890 */ /* 0x000fe2000fffe03f */
[----:B------:R-:W-:Y:S01]  /*2640*/  IMAD.MOV.U32 R140, RZ, RZ, R234 ;  /* 0x000000ffff8c7224 */ /* 0x000fe200078e00ea */
[----:B------:R-:W-:Y:S01]  /*2650*/  UIADD3 UR6, UR11, 0x2, URZ ;  /* 0x000000020b067890 */ /* 0x000fe2000fffe03f */
[----:B------:R-:W-:Y:S01]  /*2660*/  IMAD.MOV.U32 R141, RZ, RZ, R233 ;  /* 0x000000ffff8d7224 */ /* 0x000fe200078e00e9 */
[----:B------:R-:W-:Y:S01]  /*2670*/  UMOV UR5, 0x80000020 ;  /* 0x8000002000057882 */ /* 0x000fe20000000000 */
[----:B------:R-:W-:Y:S01]  /*2680*/  IMAD.MOV.U32 R142, RZ, RZ, R232 ;  /* 0x000000ffff8e7224 */ /* 0x000fe200078e00e8 */
[----:B------:R-:W-:Y:S01]  /*2690*/  UMOV UR7, 0x80000020 ;  /* 0x8000002000077882 */ /* 0x000fe20000000000 */
        /* <DEDUP_REMOVED lines=29> */
[----:B------:R-:W-:-:S06]  /*2870*/  IMAD.MOV.U32 R235, RZ, RZ, R0 ;  /* 0x000000ffffeb7224 */ /* 0x000fcc00078e0000 */
[----:B--2---:R-:W-:-:S06]  /*2880*/  WARPGROUP.ARRIVE ;  /* 0x00000000000079c5 */ /* 0x004fcc0000000000 */
[----:B------:R-:W-:Y:S03]  /*2890*/  IGMMA.64x256x32.S8.S8 R108, gdesc[UR4], R108, gsb0 ;  /* 0x06600000046c79f1 */ /* 0x000fe6000804106c */
[----:B------:R-:W-:Y:S02]  /*28a0*/  WARPGROUP.DEPBAR.LE gsb0, 0x0 ;  /* 0x00008000000079c5 */ /* 0x000fe40000010000 */
[----:B------:R-:W-:Y:S04]  /*28b0*/  STL.64 [R1], R108 ;  /* 0x0000006c01007387 */ /* 0x000fe80000100a00 */
        /* <DEDUP_REMOVED lines=63> */
[----:B0-----:R1:W5:Y:S04]  /*2cb0*/  LDL.LU.64 R156, [R1+0x2d0] ;  /* 0x0002d000019c7983 */ /* 0x0013680000300a00 */
[----:B------:R1:W5:Y:S04]  /*2cc0*/  LDL.LU.64 R154, [R1+0x2c8] ;  /* 0x0002c800019a7983 */ /* 0x0003680000300a00 */
[----:B------:R-:W2:Y:S04]  /*2cd0*/  LDL.LU.64 R150, [R1+0x2c0] ;  /* 0x0002c00001967983 */ /* 0x000ea80000300a00 */
        /* <DEDUP_REMOVED lines=20> */
[----:B------:R-:W2:Y:S01]  /*2e20*/  LDL.LU.64 R108, [R1+0x218] ;  /* 0x00021800016c7983 */ /* 0x000ea20000300a00 */
[----:B------:R-:W-:Y:S01]  /*2e30*/  UIADD3 UR6, UR11, 0x402, URZ ;  /* 0x000004020b067890 */ /* 0x000fe2000fffe03f */
[----:B------:R-:W-:Y:S01]  /*2e40*/  UMOV UR7, 0x80000020 ;  /* 0x8000002000077882 */ /* 0x000fe20000000000 */
[----:B--2---:R-:W-:-:S07]  /*2e50*/  WARPGROUP.ARRIVE ;  /* 0x00000000000079c5 */ /* 0x004fce0000000000 */
[----:B------:R-:W-:Y:S03]  /*2e60*/  IGMMA.64x256x32.S8.S8 R24, gdesc[UR4], R24, gsb0 ;  /* 0x06600000041879f1 */ /* 0x000fe60008041018 */
[----:B------:R-:W-:Y:S02]  /*2e70*/  WARPGROUP.DEPBAR.LE gsb0, 0x0 ;  /* 0x00008000000079c5 */ /* 0x000fe40000010000 */
[----:B-1----:R-:W-:Y:S05]  /*2e80*/  @!P2 BRA `(.L_x_25) ;  /* 0x000000200088a947 */ /* 0x002fea0003800000 */
[----:B------:R-:W-:Y:S01]  /*2e90*/  UIADD3 UR4, UR49, 0x1, URZ ;  /* 0x0000000131047890 */ /* 0x000fe2000fffe03f */
[----:B------:R-:W-:Y:S01]  /*2ea0*/  IMAD.U32 R0, RZ, RZ, UR44 ;  /* 0x0000002cff007e24 */ /* 0x000fe2000f8e00ff */
[----:B------:R-:W-:Y:S02]  /*2eb0*/  UMOV UR11, UR49 ;  /* 0x00000031000b7c82 */ /* 0x000fe40008000000 */
[----:B------:R-:W-:-:S04]  /*2ec0*/  UISETP.NE.AND UP0, UPT, UR4, 0x6, UPT ;  /* 0x000000060400788c */ /* 0x000fc8000bf05270 */
[----:B------:R-:W-:Y:S02]  /*2ed0*/  USEL UR5, URZ, 0x1, UP0 ;  /* 0x000000013f057887 */ /* 0x000fe40008000000 */
[----:B------:R-:W-:Y:S02]  /*2ee0*/  USEL UR10, UR4, URZ, UP0 ;  /* 0x0000003f040a7287 */ /* 0x000fe40008000000 */
[----:B------:R-:W-:-:S06]  /*2ef0*/  ULOP3.LUT UR5, UR36, UR5, URZ, 0x3c, !UPT ;  /* 0x0000000524057292 */ /* 0x000fcc000f8e3c3f */
[----:B------:R-:W-:-:S07]  /*2f00*/  IMAD.U32 R2, RZ, RZ, UR5 ;  /* 0x00000005ff027e24 */ /* 0x000fce000f8e00ff */
.L_x_32:
[----:B------:R-:W-:Y:S05]  /*2f10*/  @!P0 BRA `(.L_x_26) ;  /* 0x0000000000048947 */ /* 0x000fea0003800000 */
[----:B------:R-:W-:Y:S01]  /*2f20*/  BPT.TRAP 0x1 ;  /* 0x000000040000795c */ /* 0x000fe20000300000 */
.L_x_26:
[----:B------:R-:W-:Y:S01]  /*2f30*/  ULEA UR4, UR10, UR42, 0x3 ;  /* 0x0000002a0a047291 */ /* 0x000fe2000f8e183f */
[----:B------:R-:W-:-:S08]  /*2f40*/  SHF.L.U32 R3, R2, 0x1f, RZ ;  /* 0x0000001f02037819 */ /* 0x000fd000000006ff */
[----:B------:R0:W1:Y:S01]  /*2f50*/  SYNCS.PHASECHK.TRANS64.TRYWAIT P1, [UR4], R3 ;  /* 0x00000003ff0075a7 */ /* 0x0000620008020144 */
[----:B------:R-:W-:Y:S05]  /*2f60*/  @!P0 BRA `(.L_x_27) ;  /* 0x0000000000048947 */ /* 0x000fea0003800000 */
[----:B------:R-:W-:Y:S01]  /*2f70*/  BPT.TRAP 0x1 ;  /* 0x000000040000795c */ /* 0x000fe20000300000 */
.L_x_27:
[----:B-1----:R-:W-:Y:S05]  /*2f80*/  @P1 BRA `(.L_x_28) ;  /* 0x0000000000081947 */ /* 0x002fea0003800000 */
[----:B------:R-:W1:Y:S02]  /*2f90*/  SYNCS.PHASECHK.TRANS64.TRYWAIT P1, [UR4], R3 ;  /* 0x00000003ff0075a7 */ /* 0x000e640008020144 */
[----:B-1----:R-:W-:Y:S05]  /*2fa0*/  @!P1 BRA `(.L_x_29) ;  /* 0x0000012000689947 */ /* 0x002fea0003800000 */
.L_x_28:
        /* <DEDUP_REMOVED lines=64> */
[----:B--2---:R-:W2:Y:S04]  /*33b0*/  LDL.LU.64 R24, [R1] ;  /* 0x0000000001187983 */ /* 0x004ea80000300a00 */
        /* <DEDUP_REMOVED lines=63> */
[----:B------:R-:W-:-:S02]  /*37b0*/  ULEA UR12, UR10, UR8, 0x8 ;  /* 0x000000080a0c7291 */ /* 0x000fc4000f8e403f */
[----:B------:R-:W-:Y:S01]  /*37c0*/  ULEA UR13, UR10, UR9, 0xb ;  /* 0x000000090a0d7291 */ /* 0x000fe2000f8e583f */
[----:B------:R-:W-:Y:S01]  /*37d0*/  UMOV UR5, 0x80000020 ;  /* 0x8000002000057882 */ /* 0x000fe20000000000 */
[----:B------:R-:W-:-:S03]  /*37e0*/  UMOV UR7, 0x80000020 ;  /* 0x8000002000077882 */ /* 0x000fc60000000000 */
[----:B------:R-:W-:Y:S02]  /*37f0*/  UMOV UR4, UR12 ;  /* 0x0000000c00047c82 */ /* 0x000fe40008000000 */
[----:B------:R-:W-:Y:S01]  /*3800*/  UMOV UR6, UR13 ;  /* 0x0000000d00067c82 */ /* 0x000fe20008000000 */
[----:B--2---:R-:W-:-:S06]  /*3810*/  WARPGROUP.ARRIVE ;  /* 0x00000000000079c5 */ /* 0x004fcc0000000000 */
[----:B------:R-:W-:Y:S03]  /*3820*/  IGMMA.64x256x32.S8.S8 R24, gdesc[UR4], R24, gsb0 ;  /* 0x06600000041879f1 */ /* 0x000fe60008041018 */
[----:B------:R-:W-:Y:S02]  /*3830*/  WARPGROUP.DEPBAR.LE gsb0, 0x0 ;  /* 0x00008000000079c5 */ /* 0x000fe40000010000 */
[----:B------:R-:W-:Y:S01]  /*3840*/  STL.64 [R1], R24 ;  /* 0x0000001801007387 */ /* 0x000fe20000100a00 */
[----:B-1----:R-:W-:Y:S02]  /*3850*/  IMAD.MOV.U32 R4, RZ, RZ, R150 ;  /* 0x000000ffff047224 */ /* 0x002fe400078e0096 */
[----:B0-----:R-:W-:Y:S01]  /*3860*/  IMAD.MOV.U32 R3, RZ, RZ, R151 ;  /* 0x000000ffff037224 */ /* 0x001fe200078e0097 */
        /* <DEDUP_REMOVED lines=48> */
[----:B------:R-:W2:Y:S01]  /*3b70*/  LDL.LU.64 R150, [R1+0x4d0] ;  /* 0x0004d00001967983 */ /* 0x000ea20000300a00 */
[----:B------:R-:W-:Y:S02]  /*3b80*/  IMAD.MOV.U32 R200, RZ, RZ, R116 ;  /* 0x000000ffffc87224 */ /* 0x000fe400078e0074 */
[----:B------:R-:W-:Y:S01]  /*3b90*/  IMAD.MOV.U32 R201, RZ, RZ, R117 ;  /* 0x000000ffffc97224 */ /* 0x000fe200078e0075 */
[----:B------:R-:W2:Y:S01]  /*3ba0*/  LDL.LU.64 R148, [R1+0x4c8] ;  /* 0x0004c80001947983 */ /* 0x000ea20000300a00 */
[----:B------:R-:W-:Y:S02]  /*3bb0*/  IMAD.MOV.U32 R198, RZ, RZ, R114 ;  /* 0x000000ffffc67224 */ /* 0x000fe400078e0072 */
[----:B------:R-:W-:Y:S01]  /*3bc0*/  IMAD.MOV.U32 R199, RZ, RZ, R115 ;  /* 0x000000ffffc77224 */ /* 0x000fe200078e0073 */
[----:B------:R-:W2:Y:S01]  /*3bd0*/  LDL.LU.64 R146, [R1+0x4c0] ;  /* 0x0004c00001927983 */ /* 0x000ea20000300a00 */
        /* <DEDUP_REMOVED lines=84> */
[----:B------:R-:W-:-:S03]  /*4120*/  IMAD.MOV.U32 R235, RZ, RZ, R57 ;  /* 0x000000ffffeb7224 */ /* 0x000fc600078e0039 */
        /* <DEDUP_REMOVED lines=16> */
[----:B0-----:R-:W2:Y:S04]  /*4230*/  LDL.LU.64 R56, [R1+0x358] ;  /* 0x0003580001387983 */ /* 0x001ea80000300a00 */
        /* <DEDUP_REMOVED lines=17> */
[----:B------:R-:W-:-:S02]  /*4350*/  UMOV UR7, 0x80000020 ;  /* 0x8000002000077882 */ /* 0x000fc40000000000 */
[----:B-----5:R-:W-:Y:S04]  /*4360*/  STL.64 [R1+0x2d0], R156 ;  /* 0x0002d09c01007387 */ /* 0x020fe80000100a00 */
[----:B------:R-:W-:Y:S01]  /*4370*/  STL.64 [R1+0x2c8], R154 ;  /* 0x0002c89a01007387 */ /* 0x000fe20000100a00 */
[----:B--2---:R-:W-:-:S06]  /*4380*/  WARPGROUP.ARRIVE ;  /* 0x00000000000079c5 */ /* 0x004fcc0000000000 */
[----:B------:R-:W-:Y:S03]  /*4390*/  IGMMA.64x256x32.S8.S8 R24, gdesc[UR4], R24, gsb0 ;  /* 0x06600000041879f1 */ /* 0x000fe60008041018 */
        /* <DEDUP_REMOVED lines=85> */
[----:B------:R-:W-:Y:S01]  /*48f0*/  IMAD.MOV.U32 R235, RZ, RZ, R3 ;  /* 0x000000ffffeb7224 */ /* 0x000fe200078e0003 */
[----:B------:R-:W-:Y:S02]  /*4900*/  UIADD3 UR4, UR12, 0x2, URZ ;  /* 0x000000020c047890 */ /* 0x000fe4000fffe03f */
[----:B------:R-:W-:Y:S01]  /*4910*/  UIADD3 UR6, UR13, 0x2, URZ ;  /* 0x000000020d067890 */ /* 0x000fe2000fffe03f */
[----:B------:R-:W-:Y:S01]  /*4920*/  UMOV UR5, 0x80000020 ;  /* 0x8000002000057882 */ /* 0x000fe20000000000 */
[----:B------:R-:W-:Y:S01]  /*4930*/  UMOV UR7, 0x80000020 ;  /* 0x8000002000077882 */ /* 0x000fe20000000000 */
        /* <DEDUP_REMOVED lines=97> */
[----:B------:R-:W-:Y:S01]  /*4f50*/  BPT.TRAP 0x1 ;  /* 0x000000040000795c */ /* 0x000fe20000300000 */
.L_x_30:
[----:B------:R-:W-:Y:S01]  /*4f60*/  ISETP.NE.AND P1, PT, R19, RZ, PT ;  /* 0x000000ff1300720c */ /* 0x000fe20003f25270 */
[----:B------:R-:W-:Y:S01]  /*4f70*/  IMAD.U32 R3, RZ, RZ, UR11 ;  /* 0x0000000bff037e24 */ /* 0x000fe2000f8e00ff */
[----:B------:R-:W-:-:S11]  /*4f80*/  UISETP.GT.U32.AND UP0, UPT, UR37, 0x1, UPT ;  /* 0x000000012500788c */ /* 0x000fd6000bf04070 */
[----:B------:R-:W-:-:S05]  /*4f90*/  @P1 LEA R3, R3, UR42, 0x3 ;  /* 0x0000002a03031c11 */ /* 0x000fca000f8e18ff */
[----:B------:R-:W-:-:S05]  /*4fa0*/  @P1 VIADD R3, R3, 0x30 ;  /* 0x0000003003031836 */ /* 0x000fca0000000000 */
[----:B------:R-:W-:-:S04]  /*4fb0*/  @P1 PRMT R3, R22, 0x654, R3 ;  /* 0x0000065416031816 */ /* 0x000fc80000000003 */
[----:B------:R0:W-:Y:S01]  /*4fc0*/  @P1 SYNCS.ARRIVE.TRANS64.RED.A1T0 RZ, [R3+URZ], RZ ;  /* 0x000000ff03ff19a7 */ /* 0x0001e2000810043f */
[----:B------:R-:W-:-:S13]  /*4fd0*/  PLOP3.LUT P1, PT, PT, PT, UP0, 0x80, 0x0 ;  /* 0x000000000000781c */ /* 0x000fda0003f2f008 */
[----:B0-----:R-:W-:Y:S05]  /*4fe0*/  @P1 BRA `(.L_x_31) ;  /* 0x0000000000041947 */ /* 0x001fea0003800000 */
[----:B------:R-:W-:Y:S01]  /*4ff0*/  BPT.TRAP 0x1 ;  /* 0x000000040000795c */ /* 0x000fe20000300000 */
.L_x_31:
[----:B------:R-:W-:Y:S01]  /*5000*/  UIADD3 UR10, UR10, 0x1, URZ ;  /* 0x000000010a0a7890 */ /* 0x000fe2000fffe03f */
[C---:B------:R-:W-:Y:S01]  /*5010*/  ISETP.GT.AND P1, PT, R0.reuse, 0x1, PT ;  /* 0x000000010000780c */ /* 0x040fe20003f24270 */
[----:B------:R-:W-:Y:S01]  /*5020*/  UIADD3 UR11, UR11, 0x1, URZ ;  /* 0x000000010b0b7890 */ /* 0x000fe2000fffe03f */
[----:B------:R-:W-:Y:S01]  /*5030*/  VIADD R0, R0, 0xffffffff ;  /* 0xffffffff00007836 */ /* 0x000fe20000000000 */
[----:B------:R-:W-:Y:S02]  /*5040*/  UISETP.NE.AND UP0, UPT, UR10, 0x6, UPT ;  /* 0x000000060a00788c */ /* 0x000fe4000bf05270 */
[----:B------:R-:W-:Y:S02]  /*5050*/  UISETP.NE.AND UP1, UPT, UR11, 0x6, UPT ;  /* 0x000000060b00788c */ /* 0x000fe4000bf25270 */
[----:B------:R-:W-:Y:S02]  /*5060*/  USEL UR4, URZ, 0x1, UP0 ;  /* 0x000000013f047887 */ /* 0x000fe40008000000 */
[----:B------:R-:W-:-:S02]  /*5070*/  USEL UR10, UR10, URZ, UP0 ;  /* 0x0000003f0a0a7287 */ /* 0x000fc40008000000 */
[----:B------:R-:W-:Y:S02]  /*5080*/  USEL UR11, UR11, URZ, UP1 ;  /* 0x0000003f0b0b7287 */ /* 0x000fe40008800000 */
[----:B------:R-:W-:Y:S01]  /*5090*/  LOP3.LUT R2, R2, UR4, RZ, 0x3c, !PT ;  /* 0x0000000402027c12 */ /* 0x000fe2000f8e3cff */
[----:B------:R-:W-:Y:S09]  /*50a0*/  @P1 BRA `(.L_x_32) ;  /* 0xffffffdc00981947 */ /* 0x000ff2000383ffff */
.L_x_25:
[----:B------:R-:W0:Y:S02]  /*50b0*/  LDC R0, c[0x0][0x28c] ;  /* 0x0000a300ff007b82 */ /* 0x000e240000000800 */
[----:B0-----:R-:W-:Y:S01]  /*50c0*/  ISETP.GE.AND P1, PT, R0, 0x1, PT ;  /* 0x000000010000780c */ /* 0x001fe20003f26270 */
[----:B------:R-:W-:-:S04]  /*50d0*/  IMAD.U32 R0, RZ, RZ, UR45 ;  /* 0x0000002dff007e24 */ /* 0x000fc8000f8e00ff */
[----:B------:R0:W-:Y:S08]  /*50e0*/  SYNCS.ARRIVE.TRANS64.A1T0 RZ, [R0+UR43], RZ ;  /* 0x000000ff00ff79a7 */ /* 0x0001f0000810002b */
[----:B0-----:R-:W-:Y:S05]  /*50f0*/  @!P1 BRA `(.L_x_33) ;  /* 0x0000000000489947 */ /* 0x001fea0003800000 */
[----:B------:R-:W-:Y:S05]  /*5100*/  @!P0 BRA `(.L_x_34) ;  /* 0x0000000000048947 */ /* 0x000fea0003800000 */
[----:B------:R-:W-:Y:S01]  /*5110*/  BPT.TRAP 0x1 ;  /* 0x000000040000795c */ /* 0x000fe20000300000 */
.L_x_34:
[----:B------:R-:W-:-:S13]  /*5120*/  ISETP.NE.AND P0, PT, R19, RZ, PT ;  /* 0x000000ff1300720c */ /* 0x000fda0003f05270 */
[----:B------:R-:W-:-:S05]  /*5130*/  VOTEU.ANY UP0, P0 ;  /* 0x00000000003f7886 */ /* 0x000fca0000000100 */
[----:B------:R-:W-:Y:S02]  /*5140*/  @UP0 UIADD3 UR4, UR44, UR49, URZ ;  /* 0x000000312c040290 */ /* 0x000fe4000fffe03f */
[----:B------:R-:W-:-:S04]  /*5150*/  UISETP.GT.U32.AND UP0, UPT, UR37, 0x1, UPT ;  /* 0x000000012500788c */ /* 0x000fc8000bf04070 */
[----:B------:R-:W-:Y:S02]  /*5160*/  IMAD.U32 R2, RZ, RZ, UR4 ;  /* 0x00000004ff027e24 */ /* 0x000fe4000f8e00ff */
[----:B------:R-:W-:Y:S02]  /*5170*/  IMAD.U32 R0, RZ, RZ, UR4 ;  /* 0x00000004ff007e24 */ /* 0x000fe4000f8e00ff */
[----:B------:R-:W-:-:S05]  /*5180*/  @P0 IMAD.WIDE.U32 R2, R2, -0x55555555, RZ ;  /* 0xaaaaaaab02020825 */ /* 0x000fca00078e00ff */
[----:B------:R-:W-:-:S05]  /*5190*/  @P0 SHF.R.U32.HI R2, RZ, 0x2, R3 ;  /* 0x00000002ff020819 */ /* 0x000fca0000011603 */
[----:B------:R-:W-:-:S05]  /*51a0*/  @P0 IMAD R0, R2, -0x6, R0 ;  /* 0xfffffffa02000824 */ /* 0x000fca00078e0200 */
[----:B------:R-:W-:-:S05]  /*51b0*/  @P0 LEA R0, R0, UR42, 0x3 ;  /* 0x0000002a00000c11 */ /* 0x000fca000f8e18ff */
[----:B------:R-:W-:-:S05]  /*51c0*/  @P0 VIADD R0, R0, 0x30 ;  /* 0x0000003000000836 */ /* 0x000fca0000000000 */
[----:B------:R-:W-:-:S04]  /*51d0*/  @P0 PRMT R0, R22, 0x654, R0 ;  /* 0x0000065416000816 */ /* 0x000fc80000000000 */
[----:B------:R0:W-:Y:S01]  /*51e0*/  @P0 SYNCS.ARRIVE.TRANS64.RED.A1T0 RZ, [R0+URZ], RZ ;  /* 0x000000ff00ff09a7 */ /* 0x0001e2000810043f */
[----:B------:R-:W-:-:S13]  /*51f0*/  PLOP3.LUT P0, PT, PT, PT, UP0, 0x80, 0x0 ;  /* 0x000000000000781c */ /* 0x000fda0003f0f008 */
[----:B0-----:R-:W-:Y:S05]  /*5200*/  @P0 BRA `(.L_x_33) ;  /* 0x0000000000040947 */ /* 0x001fea0003800000 */
[----:B------:R-:W-:Y:S01]  /*5210*/  BPT.TRAP 0x1 ;  /* 0x000000040000795c */ /* 0x000fe20000300000 */
.L_x_33:
[----:B------:R-:W-:Y:S01]  /*5220*/  IMAD.U32 R0, RZ, RZ, UR46 ;  /* 0x0000002eff007e24 */ /* 0x000fe2000f8e00ff */
[----:B------:R-:W-:Y:S02]  /*5230*/  UIADD3 UR49, UR40, UR49, URZ ;  /* 0x0000003128317290 */ /* 0x000fe4000fffe03f */
[----:B------:R-:W-:Y:S02]  /*5240*/  UISETP.GE.U32.AND UP1, UPT, UR40, 0x6, UPT ;  /* 0x000000062800788c */ /* 0x000fe4000bf26070 */
[----:B------:R-:W-:Y:S01]  /*5250*/  SHF.L.U32 R0, R0, 0x1f, RZ ;  /* 0x0000001f00007819 */ /* 0x000fe200000006ff */
[----:B------:R-:W-:Y:S02]  /*5260*/  UISETP.GT.U32.AND UP0, UPT, UR49, 0x5, UPT ;  /* 0x000000053100788c */ /* 0x000fe4000bf04070 */
[----:B------:R-:W-:Y:S01]  /*5270*/  UIMAD.WIDE.U32 UR4, UR49, -0x55555555, URZ ;  /* 0xaaaaaaab310478a5 */ /* 0x000fe2000f8e003f */
[----:B------:R-:W0:Y:S01]  /*5280*/  SYNCS.PHASECHK.TRANS64.TRYWAIT P0, [R23+UR41+0x10], R0 ;  /* 0x00001000170075a7 */ /* 0x000e220008000169 */
[----:B------:R-:W-:-:S02]  /*5290*/  UISETP.LT.U32.AND UP0, UPT, UR40, 0x6, UP0 ;  /* 0x000000062800788c */ /* 0x000fc40008701070 */
[----:B------:R-:W-:Y:S02]  /*52a0*/  USHF.R.U32.HI UR4, URZ, 0x2, UR5 ;  /* 0x000000023f047899 */ /* 0x000fe40008011605 */
[----:B------:R-:W-:Y:S02]  /*52b0*/  USEL UR6, URZ, 0x1, !UP0 ;  /* 0x000000013f067887 */ /* 0x000fe4000c000000 */
[----:B------:R-:W-:Y:S02]  /*52c0*/  UIMAD UR49, UR4, -0x6, UR49 ;  /* 0xfffffffa043178a4 */ /* 0x000fe4000f8e0231 */
[----:B------:R-:W-:-:S04]  /*52d0*/  ULOP3.LUT UR36, UR36, UR6, URZ, 0x3c, !UPT ;  /* 0x0000000624247292 */ /* 0x000fc8000f8e3c3f */
[----:B------:R-:W-:Y:S01]  /*52e0*/  @UP1 ULOP3.LUT UR36, UR36, 0x1, UR4, 0x78, !UPT ;  /* 0x0000000124241892 */ /* 0x000fe2000f8e7804 */
[----:B0-----:R-:W-:Y:S11]  /*52f0*/  @!P0 BRA `(.L_x_35) ;  /* 0x000000fc00ac8947 */ /* 0x001ff60003800000 */
.L_x_579:
[----:B------:R-:W2:Y:S01]  /*5300*/  LDL.LU R2, [R1+0x210] ;  /* 0x0002100001027983 */ /* 0x000ea20000300800 */
[----:B-----5:R-:W-:Y:S01]  /*5310*/  IMAD.SHL.U32 R10, R154, 0x2, RZ ;  /* 0x000000029a0a7824 */ /* 0x020fe200078e00ff */
[----:B------:R-:W1:Y:S01]  /*5320*/  LDC R13, c[0x0][0x288] ;  /* 0x0000a200ff0d7b82 */ /* 0x000e620000000800 */
[----:B------:R-:W-:Y:S01]  /*5330*/  ULDC.64 UR4, c[0x0][0x5d0] ;  /* 0x0001740000047ab9 */ /* 0x000fe20000000a00 */
[----:B------:R-:W3:Y:S04]  /*5340*/  LDL R20, [R1+0x200] ;  /* 0x0002000001147983 */ /* 0x000ee80000100800 */
[----:B------:R-:W4:Y:S01]  /*5350*/  LDL R4, [R1+0x20c] ;  /* 0x00020c0001047983 */ /* 0x000f220000100800 */
[----:B------:R-:W-:Y:S01]  /*5360*/  SHF.R.S32.HI R11, RZ, 0x1f, R10 ;  /* 0x0000001fff0b7819 */ /* 0x000fe2000001140a */
[----:B--2---:R-:W-:Y:S01]  /*5370*/  IMAD.SHL.U32 R14, R2, 0x200, RZ ;  /* 0x00000200020e7824 */ /* 0x004fe200078e00ff */
[----:B---3--:R-:W-:Y:S01]  /*5380*/  SHF.R.S32.HI R12, RZ, 0x1f, R20 ;  /* 0x0000001fff0c7819 */ /* 0x008fe20000011414 */
[----:B0-----:R-:W-:-:S04]  /*5390*/  IMAD.WIDE.U32 R2, R20, UR4, R10 ;  /* 0x0000000414027c25 */ /* 0x001fc8000f8e000a */
[----:B------:R-:W-:Y:S01]  /*53a0*/  IMAD R0, R12, UR4, RZ ;  /* 0x000000040c007c24 */ /* 0x000fe2000f8e02ff */
[----:B------:R-:W-:Y:S01]  /*53b0*/  SHF.R.S32.HI R15, RZ, 0x1f, R14 ;  /* 0x0000001fff0f7819 */ /* 0x000fe2000001140e */
[----:B------:R-:W-:Y:S01]  /*53c0*/  ULDC UR4, c[0x0][0x284] ;  /* 0x0000a10000047ab9 */ /* 0x000fe20000000800 */
[----:B------:R-:W-:Y:S01]  /*53d0*/  IADD3 R2, P0, R14, R2, RZ ;  /* 0x000000020e027210 */ /* 0x000fe20007f1e0ff */
[----:B------:R-:W-:-:S05]  /*53e0*/  IMAD R0, R20, UR5, R0 ;  /* 0x0000000514007c24 */ /* 0x000fca000f8e0200 */
[----:B------:R-:W-:Y:S01]  /*53f0*/  IADD3.X R3, R15, R3, R0, P0, !PT ;  /* 0x000000030f037210 */ /* 0x000fe200007fe400 */
[----:B----4-:R-:W-:-:S05]  /*5400*/  IMAD.SHL.U32 R0, R4, 0x40, RZ ;  /* 0x0000004004007824 */ /* 0x010fca00078e00ff */
[----:B------:R-:W-:-:S04]  /*5410*/  ISETP.GE.AND P0, PT, R0, UR4, PT ;  /* 0x0000000400007c0c */ /* 0x000fc8000bf06270 */
[----:B-1----:R-:W-:-:S13]  /*5420*/  ISETP.GE.OR P0, PT, R14, R13, P0 ;  /* 0x0000000d0e00720c */ /* 0x002fda0000706670 */
[----:B------:R-:W-:Y:S05]  /*5430*/  @P0 BRA `(.L_x_36) ;  /* 0x000000e000a00947 */ /* 0x000fea0003800000 */
[----:B------:R-:W0:Y:S01]  /*5440*/  LDC.64 R6, c[0x0][0x5c8] ;  /* 0x00017200ff067b82 */ /* 0x000e220000000a00 */
[----:B------:R-:W-:Y:S01]  /*5450*/  IMAD.WIDE R8, R4, 0x40, R156 ;  /* 0x0000004004087825 */ /* 0x000fe200078e029c */
[----:B------:R-:W-:Y:S01]  /*5460*/  ISETP.NE.AND P0, PT, R18, RZ, PT ;  /* 0x000000ff1200720c */ /* 0x000fe20003f05270 */
[----:B------:R-:W-:Y:S01]  /*5470*/  ULDC.64 UR4, c[0x0][0x5c0] ;  /* 0x0001700000047ab9 */ /* 0x000fe20000000a00 */
[----:B------:R-:W-:Y:S01]  /*5480*/  BSSY B0, `(.L_x_36) ;  /* 0x0000e23000007945 */ /* 0x000fe20003800000 */
[----:B------:R-:W-:Y:S02]  /*5490*/  IMAD R13, R154, -0x2, R13 ;  /* 0xfffffffe9a0d7824 */ /* 0x000fe400078e020d */
[----:B------:R-:W-:Y:S02]  /*54a0*/  IMAD.IADD R0, R155, 0x1, -R0 ;  /* 0x000000019b007824 */ /* 0x000fe400078e0a00 */
[-C--:B0-----:R-:W-:Y:S02]  /*54b0*/  IMAD R4, R9, R6.reuse, RZ ;  /* 0x0000000609047224 */ /* 0x081fe400078e02ff */
[----:B------:R-:W-:-:S04]  /*54c0*/  IMAD.WIDE.U32 R2, R8, R6, R2 ;  /* 0x0000000608027225 */ /* 0x000fc800078e0002 */
[----:B------:R-:W-:Y:S01]  /*54d0*/  IMAD R4, R8, R7, R4 ;  /* 0x0000000708047224 */ /* 0x000fe200078e0204 */
[----:B------:R-:W-:-:S03]  /*54e0*/  IADD3 R2, P1, R2, UR4, RZ ;  /* 0x0000000402027c10 */ /* 0x000fc6000ff3e0ff */
[----:B------:R-:W-:-:S05]  /*54f0*/  IMAD.IADD R4, R3, 0x1, R4 ;  /* 0x0000000103047824 */ /* 0x000fca00078e0204 */
[----:B------:R-:W-:Y:S02]  /*5500*/  IADD3.X R3, R4, UR5, RZ, P1, !PT ;  /* 0x0000000504037c10 */ /* 0x000fe40008ffe4ff */
[----:B------:R-:W-:-:S04]  /*5510*/  LEA R4, P1, R6, R2, 0x3 ;  /* 0x0000000206047211 */ /* 0x000fc800078218ff */
[----:B------:R-:W-:Y:S01]  /*5520*/  LEA.HI.X R5, R6, R3, R7, 0x3, P1 ;  /* 0x0000000306057211 */ /* 0x000fe200008f1c07 */
[----:B------:R-:W-:Y:S01]  /*5530*/  IMAD.IADD R7, R13, 0x1, -R14 ;  /* 0x000000010d077824 */ /* 0x000fe200078e0a0e */
[----:B------:R-:W-:Y:S07]  /*5540*/  @!P0 BRA `(.L_x_37) ;  /* 0x000000a000588947 */ /* 0x000fee0003800000 */
[----:B------:R-:W-:Y:S01]  /*5550*/  ULDC.64 UR4, c[0x0][0x5b8] ;  /* 0x00016e0000047ab9 */ /* 0x000fe20000000a00 */
[----:B------:R-:W-:Y:S01]  /*5560*/  ISETP.GE.AND P3, PT, R7, 0x1, PT ;  /* 0x000000010700780c */ /* 0x000fe20003f66270 */
[----:B------:R-:W-:Y:S01]  /*5570*/  IMAD.WIDE.U32 R10, R20, UR4, R10 ;  /* 0x00000004140a7c25 */ /* 0x000fe2000f8e000a */
[----:B------:R-:W-:Y:S02]  /*5580*/  BSSY B1, `(.L_x_38) ;  /* 0x000000f000017945 */ /* 0x000fe40003800000 */
[----:B------:R-:W-:Y:S01]  /*5590*/  ISETP.LT.OR P1, PT, R0, 0x1, !P3 ;  /* 0x000000010000780c */ /* 0x000fe20005f21670 */
[----:B------:R-:W-:Y:S01]  /*55a0*/  IMAD R12, R12, UR4, RZ ;  /* 0x000000040c0c7c24 */ /* 0x000fe2000f8e02ff */
[----:B------:R-:W-:-:S03]  /*55b0*/  IADD3 R14, P0, R14, R10, RZ ;  /* 0x0000000a0e0e7210 */ /* 0x000fc60007f1e0ff */
[----:B------:R-:W-:Y:S02]  /*55c0*/  IMAD R12, R20, UR5, R12 ;  /* 0x00000005140c7c24 */ /* 0x000fe4000f8e020c */
[----:B------:R-:W0:Y:S03]  /*55d0*/  LDC.64 R20, c[0x0][0x5a8] ;  /* 0x00016a00ff147b82 */ /* 0x000e260000000a00 */
[----:B------:R-:W-:-:S05]  /*55e0*/  IADD3.X R15, R15, R11, R12, P0, !PT ;  /* 0x0000000b0f0f7210 */ /* 0x000fca00007fe40c */
[----:B------:R-:W1:Y:S02]  /*55f0*/  LDC.64 R12, c[0x0][0x5b0] ;  /* 0x00016c00ff0c7b82 */ /* 0x000e640000000a00 */
[----:B-1----:R-:W-:-:S04]  /*5600*/  IMAD.WIDE.U32 R10, R8, R12, R14 ;  /* 0x0000000c080a7225 */ /* 0x002fc800078e000e */
[----:B------:R-:W-:Y:S01]  /*5610*/  IMAD R23, R9, R12, RZ ;  /* 0x0000000c09177224 */ /* 0x000fe200078e02ff */
[----:B0-----:R-:W-:-:S03]  /*5620*/  IADD3 R10, P0, R10, R20, RZ ;  /* 0x000000140a0a7210 */ /* 0x001fc60007f1e0ff */
[----:B------:R-:W-:-:S05]  /*5630*/  IMAD R23, R8, R13, R23 ;  /* 0x0000000d08177224 */ /* 0x000fca00078e0217 */
[----:B------:R-:W-:Y:S01]  /*5640*/  IADD3.X R11, R21, R11, R23, P0, !PT ;  /* 0x0000000b150b7210 */ /* 0x000fe200007fe417 */
[----:B------:R-:W-:Y:S06]  /*5650*/  @P1 BRA `(.L_x_39) ;  /* 0x0000000000041947 */ /* 0x000fec0003800000 */
[----:B------:R0:W5:Y:S02]  /*5660*/  LDG.E.U8 R16, desc[UR52][R10.64] ;  /* 0x000000340a107981 */ /* 0x000164000c1e1100 */
.L_x_39:
[----:B------:R-:W-:Y:S05]  /*5670*/  BSYNC B1 ;  /* 0x0000000000017941 */ /* 0x000fea0003800000 */
.L_x_38:
[----:B------:R-:W2:Y:S01]  /*5680*/  LDL.LU R152, [R1] ;  /* 0x0000000001987983 */ /* 0x000ea20000300800 */
[----:B-----5:R-:W-:Y:S01]  /*5690*/  LOP3.LUT R6, R16, 0xffff, RZ, 0xc0, !PT ;  /* 0x0000ffff10067812 */ /* 0x020fe200078ec0ff */
[----:B------:R-:W-:Y:S01]  /*56a0*/  BSSY B1, `(.L_x_40) ;  /* 0x000000b000017945 */ /* 0x000fe20003800000 */
[----:B------:R-:W-:Y:S02]  /*56b0*/  ISETP.GE.AND P2, PT, R7, 0x2, PT ;  /* 0x000000020700780c */ /* 0x000fe40003f46270 */
[----:B------:R-:W-:Y:S02]  /*56c0*/  PRMT R6, R6, 0x8880, RZ ;  /* 0x0000888006067816 */ /* 0x000fe400000000ff */
[----:B------:R-:W-:-:S03]  /*56d0*/  ISETP.LT.OR P0, PT, R0, 0x1, !P2 ;  /* 0x000000010000780c */ /* 0x000fc60005701670 */
[----:B------:R-:W-:-:S04]  /*56e0*/  IMAD R6, R6, R18, RZ ;  /* 0x0000001206067224 */ /* 0x000fc800078e02ff */
[----:B--2---:R-:W-:-:S05]  /*56f0*/  @!P1 IMAD R152, R152, R17, R6 ;  /* 0x0000001198989224 */ /* 0x004fca00078e0206 */
[----:B------:R1:W-:Y:S01]  /*5700*/  @!P1 STG.E.U8 desc[UR52][R2.64], R152 ;  /* 0x0000009802009986 */ /* 0x0003e2000c101134 */
[----:B------:R-:W-:Y:S05]  /*5710*/  @P0 BRA `(.L_x_41) ;  /* 0x00000000000c0947 */ /* 0x000fea0003800000 */
[----:B------:R-:W2:Y:S02]  /*5720*/  LDG.E.U8 R16, desc[UR52][R10.64+0x1] ;  /* 0x000001340a107981 */ /* 0x000ea4000c1e1100 */
[----:B--2---:R-:W-:-:S05]  /*5730*/  PRMT R6, R16, 0x8880, RZ ;  /* 0x0000888010067816 */ /* 0x004fca00000000ff */
[----:B------:R-:W-:-:S07]  /*5740*/  IMAD R6, R6, R18, RZ ;  /* 0x0000001206067224 */ /* 0x000fce00078e02ff */
.L_x_41:
[----:B------:R-:W-:Y:S05]  /*5750*/  BSYNC B1 ;  /* 0x0000000000017941 */ /* 0x000fea0003800000 */
.L_x_40:
[----:B-1----:R-:W2:Y:S01]  /*5760*/  LDL.LU R152, [R1+0x4] ;  /* 0x0000040001987983 */ /* 0x002ea20000300800 */
[----:B------:R-:W-:Y:S01]  /*5770*/  SHF.L.U64.HI R153, R12, 0x3, R13 ;  /* 0x000000030c997819 */ /* 0x000fe2000001020d */
[----:B------:R-:W-:Y:S01]  /*5780*/  BSSY B1, `(.L_x_42) ;  /* 0x0000012000017945 */ /* 0x000fe20003800000 */
[C---:B------:R-:W-:Y:S02]  /*5790*/  ISETP.LT.OR P3, PT, R0.reuse, 0x9, !P3 ;  /* 0x000000090000780c */ /* 0x040fe40005f61670 */
[----:B------:R-:W-:Y:S01]  /*57a0*/  ISETP.LT.OR P2, PT, R0, 0x9, !P2 ;  /* 0x000000090000780c */ /* 0x000fe20005741670 */
[----:B--2---:R-:W-:Y:S02]  /*57b0*/  @!P0 IMAD R9, R152, R17, R6 ;  /* 0x0000001198098224 */ /* 0x004fe400078e0206 */
[----:B------:R-:W-:-:S03]  /*57c0*/  IMAD.SHL.U32 R152, R12, 0x8, RZ ;  /* 0x000000080c987824 */ /* 0x000fc600078e00ff */
[----:B------:R1:W-:Y:S02]  /*57d0*/  @!P0 STG.E.U8 desc[UR52][R2.64+0x1], R9 ;  /* 0x0000010902008986 */ /* 0x0003e4000c101134 */
[----:B-1----:R-:W-:-:S04]  /*57e0*/  IMAD.WIDE.U32 R8, R8, R12, R152 ;  /* 0x0000000c08087225 */ /* 0x002fc800078e0098 */
[----:B------:R-:W-:Y:S01]  /*57f0*/  IMAD.IADD R9, R23, 0x1, R9 ;  /* 0x0000000117097824 */ /* 0x000fe200078e0209 */
[----:B------:R-:W-:-:S04]  /*5800*/  IADD3 R8, P0, P1, R14, R20, R8 ;  /* 0x000000140e087210 */ /* 0x000fc8000791e008 */
[----:B------:R-:W-:Y:S02]  /*5810*/  IADD3.X R9, R15, R21, R9, P0, P1 ;  /* 0x000000150f097210 */ /* 0x000fe400007e2409 */
[C---:B------:R-:W-:Y:S02]  /*5820*/  ISETP.GE.AND P1, PT, R7.reuse, 0x9, PT ;  /* 0x000000090700780c */ /* 0x040fe40003f26270 */
[----:B------:R-:W-:Y:S02]  /*5830*/  ISETP.GE.AND P0, PT, R7, 0xa, PT ;  /* 0x0000000a0700780c */ /* 0x000fe40003f06270 */
[C---:B------:R-:W-:Y:S02]  /*5840*/  ISETP.LT.OR P4, PT, R0.reuse, 0x1, !P1 ;  /* 0x000000010000780c */ /* 0x040fe40004f81670 */
[----:B------:R-:W-:Y:S01]  /*5850*/  ISETP.LT.OR P5, PT, R0, 0x1, !P0 ;  /* 0x000000010000780c */ /* 0x000fe200047a1670 */
[----:B------:R-:W-:-:S12]  /*5860*/  @P3 BRA `(.L_x_43) ;  /* 0x00000000000c3947 */ /* 0x000fd80003800000 */
[----:B------:R-:W2:Y:S02]  /*5870*/  LDG.E.U8 R16, desc[UR52][R8.64] ;  /* 0x0000003408107981 */ /* 0x000ea4000c1e1100 */
[----:B--2---:R-:W-:-:S05]  /*5880*/  PRMT R6, R16, 0x8880, RZ ;  /* 0x0000888010067816 */ /* 0x004fca00000000ff */
[----:B------:R-:W-:-:S07]  /*5890*/  IMAD R6, R6, R18, RZ ;  /* 0x0000001206067224 */ /* 0x000fce00078e02ff */
.L_x_43:
[----:B------:R-:W-:Y:S05]  /*58a0*/  BSYNC B1 ;  /* 0x0000000000017941 */ /* 0x000fea0003800000 */
.L_x_42:
[----:B------:R-:W2:Y:S01]  /*58b0*/  LDL.LU R12, [R1+0x8] ;  /* 0x00000800010c7983 */ /* 0x000ea20000300800 */
[----:B------:R-:W-:Y:S01]  /*58c0*/  BSSY B1, `(.L_x_44) ;  /* 0x0000007000017945 */ /* 0x000fe20003800000 */
[----:B--2---:R-:W-:-:S05]  /*58d0*/  @!P3 IMAD R12, R12, R17, R6 ;  /* 0x000000110c0cb224 */ /* 0x004fca00078e0206 */
[----:B------:R1:W-:Y:S01]  /*58e0*/  @!P3 STG.E.U8 desc[UR52][R4.64], R12 ;  /* 0x0000000c0400b986 */ /* 0x0003e2000c101134 */
[----:B------:R-:W-:Y:S05]  /*58f0*/  @P2 BRA `(.L_x_45) ;  /* 0x00000000000c2947 */ /* 0x000fea0003800000 */
[----:B------:R-:W2:Y:S02]  /*5900*/  LDG.E.U8 R16, desc[UR52][R8.64+0x1] ;  /* 0x0000013408107981 */ /* 0x000ea4000c1e1100 */
[----:B--2---:R-:W-:-:S05]  /*5910*/  PRMT R6, R16, 0x8880, RZ ;  /* 0x0000888010067816 */ /* 0x004fca00000000ff */
[----:B------:R-:W-:-:S07]  /*5920*/  IMAD R6, R6, R18, RZ ;  /* 0x0000001206067224 */ /* 0x000fce00078e02ff */
.L_x_45:
[----:B------:R-:W-:Y:S05]  /*5930*/  BSYNC B1 ;  /* 0x0000000000017941 */ /* 0x000fea0003800000 */
.L_x_44:
[----:B-1----:R-:W2:Y:S01]  /*5940*/  LDL.LU R12, [R1+0xc] ;  /* 0x00000c00010c7983 */ /* 0x002ea20000300800 */
[----:B------:R-:W-:Y:S01]  /*5950*/  BSSY B1, `(.L_x_46) ;  /* 0x0000007000017945 */ /* 0x000fe20003800000 */
[----:B--2---:R-:W-:-:S05]  /*5960*/  @!P2 IMAD R12, R12, R17, R6 ;  /* 0x000000110c0ca224 */ /* 0x004fca00078e0206 */
[----:B------:R1:W-:Y:S01]  /*5970*/  @!P2 STG.E.U8 desc[UR52][R4.64+0x1], R12 ;  /* 0x0000010c0400a986 */ /* 0x0003e2000c101134 */
[----:B------:R-:W-:Y:S05]  /*5980*/  @P4 BRA `(.L_x_47) ;  /* 0x00000000000c4947 */ /* 0x000fea0003800000 */
[----:B------:R-:W2:Y:S02]  /*5990*/  LDG.E.U8 R16, desc[UR52][R10.64+0x8] ;  /* 0x000008340a107981 */ /* 0x000ea4000c1e1100 */
[----:B--2---:R-:W-:-:S05]  /*59a0*/  PRMT R6, R16, 0x8880, RZ ;  /* 0x0000888010067816 */ /* 0x004fca00000000ff */
[----:B------:R-:W-:-:S07]  /*59b0*/  IMAD R6, R6, R18, RZ ;  /* 0x0000001206067224 */ /* 0x000fce00078e02ff */
.L_x_47:
[----:B------:R-:W-:Y:S05]  /*59c0*/  BSYNC B1 ;  /* 0x0000000000017941 */ /* 0x000fea0003800000 */
.L_x_46:
        /* <DEDUP_REMOVED lines=8> */
.L_x_49:
[----:B------:R-:W-:Y:S05]  /*5a50*/  BSYNC B1 ;  /* 0x0000000000017941 */ /* 0x000fea0003800000 */
.L_x_48:
[----:B-1----:R-:W2:Y:S01]  /*5a60*/  LDL.LU R12, [R1+0x14] ;  /* 0x00001400010c7983 */ /* 0x002ea20000300800 */
[C---:B------:R-:W-:Y:S01]  /*5a70*/  ISETP.LT.OR P1, PT, R0.reuse, 0x9, !P1 ;  /* 0x000000090000780c */ /* 0x040fe20004f21670 */
[----:B------:R-:W-:Y:S01]  /*5a80*/  BSSY B1, `(.L_x_50) ;  /* 0x000000c000017945 */ /* 0x000fe20003800000 */
[C---:B------:R-:W-:Y:S02]  /*5a90*/  ISETP.GE.AND P3, PT, R7.reuse, 0x11, PT ;  /* 0x000000110700780c */ /* 0x040fe40003f66270 */
[----:B------:R-:W-:Y:S02]  /*5aa0*/  ISETP.GE.AND P2, PT, R7, 0x12, PT ;  /* 0x000000120700780c */ /* 0x000fe40003f46270 */
[C---:B------:R-:W-:Y:S02]  /*5ab0*/  ISETP.LT.OR P0, PT, R0.reuse, 0x9, !P0 ;  /* 0x000000090000780c */ /* 0x040fe40004701670 */
[----:B------:R-:W-:Y:S01]  /*5ac0*/  ISETP.LT.OR P4, PT, R0, 0x1, !P3 ;  /* 0x000000010000780c */ /* 0x000fe20005f81670 */
[----:B--2---:R-:W-:-:S05]  /*5ad0*/  @!P5 IMAD R12, R12, R17, R6 ;  /* 0x000000110c0cd224 */ /* 0x004fca00078e0206 */
[----:B------:R1:W-:Y:S01]  /*5ae0*/  @!P5 STG.E.U8 desc[UR52][R2.64+0x9], R12 ;  /* 0x0000090c0200d986 */ /* 0x0003e2000c101134 */
[----:B------:R-:W-:Y:S01]  /*5af0*/  ISETP.LT.OR P5, PT, R0, 0x1, !P2 ;  /* 0x000000010000780c */ /* 0x000fe200057a1670 */
[----:B------:R-:W-:-:S12]  /*5b00*/  @P1 BRA `(.L_x_51) ;  /* 0x00000000000c1947 */ /* 0x000fd80003800000 */
[----:B------:R-:W2:Y:S02]  /*5b10*/  LDG.E.U8 R16, desc[UR52][R8.64+0x8] ;  /* 0x0000083408107981 */ /* 0x000ea4000c1e1100 */
[----:B--2---:R-:W-:-:S05]  /*5b20*/  PRMT R6, R16, 0x8880, RZ ;  /* 0x0000888010067816 */ /* 0x004fca00000000ff */
[----:B------:R-:W-:-:S07]  /*5b30*/  IMAD R6, R6, R18, RZ ;  /* 0x0000001206067224 */ /* 0x000fce00078e02ff */
.L_x_51:
[----:B------:R-:W-:Y:S05]  /*5b40*/  BSYNC B1 ;  /* 0x0000000000017941 */ /* 0x000fea0003800000 */
.L_x_50:
        /* <DEDUP_REMOVED lines=8> */
.L_x_53:
[----:B------:R-:W-:Y:S05]  /*5bd0*/  BSYNC B1 ;  /* 0x0000000000017941 */ /* 0x000fea0003800000 */
.L_x_52:
        /* <DEDUP_REMOVED lines=8> */
.L_x_55:
[----:B------:R-:W-:Y:S05]  /*5c60*/  BSYNC B1 ;  /* 0x0000000000017941 */ /* 0x000fea0003800000 */
.L_x_54:
        /* <DEDUP_REMOVED lines=8> */
.L_x_57:
[----:B------:R-:W-:Y:S05]  /*5cf0*/  BSYNC B1 ;  /* 0x0000000000017941 */ /* 0x000fea0003800000 */
.L_x_56:
        /* <DEDUP_REMOVED lines=14> */
.L_x_59:
[----:B------:R-:W-:Y:S05]  /*5de0*/  BSYNC B1 ;  /* 0x0000000000017941 */ /* 0x000fea0003800000 */
.L_x_58:
        /* <DEDUP_REMOVED lines=8> */
.L_x_61:
[----:B------:R-:W-:Y:S05]  /*5e70*/  BSYNC B1 ;  /* 0x0000000000017941 */ /* 0x000fea0003800000 */
.L_x_60:
        /* <DEDUP_REMOVED lines=8> */
.L_x_63:
[----:B------:R-:W-:Y:S05]  /*5f00*/  BSYNC B1 ;  /* 0x0000000000017941 */ /* 0x000fea0003800000 */
.L_x_62:
        /* <DEDUP_REMOVED lines=8> */
.L_x_65:
[----:B------:R-:W-:Y:S05]  /*5f90*/  BSYNC B1 ;  /* 0x0000000000017941 */ /* 0x000fea0003800000 */
.L_x_64:
        /* <DEDUP_REMOVED lines=14> */
.L_x_67:
[----:B------:R-:W-:Y:S05]  /*6080*/  BSYNC B1 ;  /* 0x0000000000017941 */ /* 0x000fea0003800000 */
.L_x_66:
        /* <DEDUP_REMOVED lines=8> */
.L_x_69:
[----:B------:R-:W-:Y:S05]  /*6110*/  BSYNC B1 ;  /* 0x0000000000017941 */ /* 0x000fea0003800000 */
.L_x_68:
        /* <DEDUP_REMOVED lines=8> */
.L_x_71:
[----:B------:R-:W-:Y:S05]  /*61a0*/  BSYNC B1 ;  /* 0x0000000000017941 */ /* 0x000fea0003800000 */
.L_x_70:
        /* <DEDUP_REMOVED lines=8> */
.L_x_73:
[----:B------:R-:W-:Y:S05]  /*6230*/  BSYNC B1 ;  /* 0x0000000000017941 */ /* 0x000fea0003800000 */
.L_x_72:
        /* <DEDUP_REMOVED lines=14> */
.L_x_75:
[----:B------:R-:W-:Y:S05]  /*6320*/  BSYNC B1 ;  /* 0x0000000000017941 */ /* 0x000fea0003800000 */
.L_x_74:
        /* <DEDUP_REMOVED lines=8> */
.L_x_77:
[----:B------:R-:W-:Y:S05]  /*63b0*/  BSYNC B1 ;  /* 0x0000000000017941 */ /* 0x000fea0003800000 */
.L_x_76:
        /* <DEDUP_REMOVED lines=8> */
.L_x_79:
[----:B------:R-:W-:Y:S05]  /*6440*/  BSYNC B1 ;  /* 0x0000000000017941 */ /* 0x000fea0003800000 */
.L_x_78:
        /* <DEDUP_REMOVED lines=8> */
.L_x_81:
[----:B------:R-:W-:Y:S05]  /*64d0*/  BSYNC B1 ;  /* 0x0000000000017941 */ /* 0x000fea0003800000 */
.L_x_80:
        /* <DEDUP_REMOVED lines=14> */
.L_x_83:
[----:B------:R-:W-:Y:S05]  /*65c0*/  BSYNC B1 ;  /* 0x0000000000017941 */ /* 0x000fea0003800000 */
.L_x_82:
        /* <DEDUP_REMOVED lines=8> */
.L_x_85:
[----:B------:R-:W-:Y:S05]  /*6650*/  BSYNC B1 ;  /* 0x0000000000017941 */ /* 0x000fea0003800000 */
.L_x_84:
        /* <DEDUP_REMOVED lines=8> */
.L_x_87:
[----:B------:R-:W-:Y:S05]  /*66e0*/  BSYNC B1 ;  /* 0x0000000000017941 */ /* 0x000fea0003800000 */
.L_x_86:
        /* <DEDUP_REMOVED lines=8> */
.L_x_89:
[----:B------:R-:W-:Y:S05]  /*6770*/  BSYNC B1 ;  /* 0x0000000000017941 */ /* 0x000fea0003800000 */
.L_x_88:
        /* <DEDUP_REMOVED lines=14> */
.L_x_91:
[----:B------:R-:W-:Y:S05]  /*6860*/  BSYNC B1 ;  /* 0x0000000000017941 */ /* 0x000fea0003800000 */
.L_x_90:
        /* <DEDUP_REMOVED lines=8> */
.L_x_93:
[----:B------:R-:W-:Y:S05]  /*68f0*/  BSYNC B1 ;  /* 0x0000000000017941 */ /* 0x000fea0003800000 */
.L_x_92:
        /* <DEDUP_REMOVED lines=8> */
.L_x_95:
[----:B------:R-:W-:Y:S05]  /*6980*/  BSYNC B1 ;  /* 0x0000000000017941 */ /* 0x000fea0003800000 */
.L_x_94:
        /* <DEDUP_REMOVED lines=8> */
.L_x_97:
[----:B------:R-:W-:Y:S05]  /*6a10*/  BSYNC B1 ;  /* 0x0000000000017941 */ /* 0x000fea0003800000 */
.L_x_96:
        /* <DEDUP_REMOVED lines=14> */
.L_x_99:
[----:B------:R-:W-:Y:S05]  /*6b00*/  BSYNC B1 ;  /* 0x0000000000017941 */ /* 0x000fea0003800000 */
.L_x_98:
        /* <DEDUP_REMOVED lines=8> */
.L_x_101:
[----:B------:R-:W-:Y:S05]  /*6b90*/  BSYNC B1 ;  /* 0x0000000000017941 */ /* 0x000fea0003800000 */
.L_x_100:
        /* <DEDUP_REMOVED lines=8> */
.L_x_103:
[----:B------:R-:W-:Y:S05]  /*6c20*/  BSYNC B1 ;  /* 0x0000000000017941 */ /* 0x000fea0003800000 */
.L_x_102:
        /* <DEDUP_REMOVED lines=8> */
.L_x_105:
[----:B------:R-:W-:Y:S05]  /*6cb0*/  BSYNC B1 ;  /* 0x0000000000017941 */ /* 0x000fea0003800000 */
.L_x_104:
        /* <DEDUP_REMOVED lines=14> */
.L_x_107:
[----:B------:R-:W-:Y:S05]  /*6da0*/  BSYNC B1 ;  /* 0x0000000000017941 */ /* 0x000fea0003800000 */
.L_x_106:
        /* <DEDUP_REMOVED lines=8> */
.L_x_109:
[----:B------:R-:W-:Y:S05]  /*6e30*/  BSYNC B1 ;  /* 0x0000000000017941 */ /* 0x000fea0003800000 */
.L_x_108:
        /* <DEDUP_REMOVED lines=8> */
.L_x_111:
[----:B------:R-:W-:Y:S05]  /*6ec0*/  BSYNC B1 ;  /* 0x0000000000017941 */ /* 0x000fea0003800000 */
.L_x_110:
        /* <DEDUP_REMOVED lines=8> */
.L_x_113:
[----:B------:R-:W-:Y:S05]  /*6f50*/  BSYNC B1 ;  /* 0x0000000000017941 */ /* 0x000fea0003800000 */
.L_x_112:
        /* <DEDUP_REMOVED lines=14> */
.L_x_115:
[----:B------:R-:W-:Y:S05]  /*7040*/  BSYNC B1 ;  /* 0x0000000000017941 */ /* 0x000fea0003800000 */
.L_x_114:
        /* <DEDUP_REMOVED lines=8> */
.L_x_117:
[----:B------:R-:W-:Y:S05]  /*70d0*/  BSYNC B1 ;  /* 0x0000000000017941 */ /* 0x000fea0003800000 */
.L_x_116:
        /* <DEDUP_REMOVED lines=8> */
.L_x_119:
[----:B------:R-:W-:Y:S05]  /*7160*/  BSYNC B1 ;  /* 0x0000000000017941 */ /* 0x000fea0003800000 */
.L_x_118:
        /* <DEDUP_REMOVED lines=8> */
.L_x_121:
[----:B------:R-:W-:Y:S05]  /*71f0*/  BSYNC B1 ;  /* 0x0000000000017941 */ /* 0x000fea0003800000 */
.L_x_120:
        /* <DEDUP_REMOVED lines=14> */
.L_x_123:
[----:B------:R-:W-:Y:S05]  /*72e0*/  BSYNC B1 ;  /* 0x0000000000017941 */ /* 0x000fea0003800000 */
.L_x_122:
[----:B-1----:R-:W2:Y:S01]  /*72f0*/  LDL.LU R12, [R1+0xa8] ;  /* 0x0000a800010c7983 */ /* 0x002ea20000300800 */
[----:B------:R-:W-:Y:S01]  /*7300*/  BSSY B1, `(.L_x_124) ;  /* 0x0000007000017945 */ /* 0x000fe20003800000 */
[----:B--2---:R-:W-:-:S05]  /*7310*/  @!P3 IMAD R13, R12, R17, R6 ;  /* 0x000000110c0db224 */ /* 0x004fca00078e0206 */
[----:B------:R1:W-:Y:S01]  /*7320*/  @!P3 STG.E.U8 desc[UR52][R4.64+0x50], R13 ;  /* 0x0000500d0400b986 */ /* 0x0003e2000c101134 */
[----:B------:R-:W-:Y:S05]  /*7330*/  @P2 BRA `(.L_x_125) ;  /* 0x00000000000c2947 */ /* 0x000fea0003800000 */
[----:B------:R-:W1:Y:S02]  /*7340*/  LDG.E.U8 R16, desc[UR52][R8.64+0x51] ;  /* 0x0000513408107981 */ /* 0x000e64000c1e1100 */
[----:B-1----:R-:W-:-:S05]  /*7350*/  PRMT R13, R16, 0x8880, RZ ;  /* 0x00008880100d7816 */ /* 0x002fca00000000ff */
[----:B------:R-:W-:-:S07]  /*7360*/  IMAD R6, R13, R18, RZ ;  /* 0x000000120d067224 */ /* 0x000fce00078e02ff */
.L_x_125:
[----:B------:R-:W-:Y:S05]  /*7370*/  BSYNC B1 ;  /* 0x0000000000017941 */ /* 0x000fea0003800000 */
.L_x_124:
[----:B------:R-:W1:Y:S01]  /*7380*/  LDL.LU R12, [R1+0xac] ;  /* 0x0000ac00010c7983 */ /* 0x000e620000300800 */
[----:B------:R-:W-:Y:S01]  /*7390*/  BSSY B1, `(.L_x_126) ;  /* 0x0000007000017945 */ /* 0x000fe20003800000 */
[----:B-1----:R-:W-:-:S05]  /*73a0*/  @!P2 IMAD R13, R12, R17, R6 ;  /* 0x000000110c0da224 */ /* 0x002fca00078e0206 */
[----:B------:R1:W-:Y:S01]  /*73b0*/  @!P2 STG.E.U8 desc[UR52][R4.64+0x51], R13 ;  /* 0x0000510d0400a986 */ /* 0x0003e2000c101134 */
[----:B------:R-:W-:Y:S05]  /*73c0*/  @P5 BRA `(.L_x_127) ;  /* 0x00000000000c5947 */ /* 0x000fea0003800000 */
[----:B------:R-:W1:Y:S02]  /*73d0*/  LDG.E.U8 R16, desc[UR52][R10.64+0x58] ;  /* 0x000058340a107981 */ /* 0x000e64000c1e1100 */
[----:B-1----:R-:W-:-:S05]  /*73e0*/  PRMT R13, R16, 0x8880, RZ ;  /* 0x00008880100d7816 */ /* 0x002fca00000000ff */
[----:B------:R-:W-:-:S07]  /*73f0*/  IMAD R6, R13, R18, RZ ;  /* 0x000000120d067224 */ /* 0x000fce00078e02ff */
.L_x_127:
[----:B------:R-:W-:Y:S05]  /*7400*/  BSYNC B1 ;  /* 0x0000000000017941 */ /* 0x000fea0003800000 */
.L_x_126:
        /* <DEDUP_REMOVED lines=8> */
.L_x_129:
[----:B------:R-:W-:Y:S05]  /*7490*/  BSYNC B1 ;  /* 0x0000000000017941 */ /* 0x000fea0003800000 */
.L_x_128:
[----:B------:R-:W1:Y:S01]  /*74a0*/  LDL.LU R12, [R1+0xb4] ;  /* 0x0000b400010c7983 */ /* 0x000e620000300800 */
[C---:B------:R-:W-:Y:S01]  /*74b0*/  ISETP.LT.OR P1, PT, R0.reuse, 0x9, !P1 ;  /* 0x000000090000780c */ /* 0x040fe20004f21670 */
[----:B------:R-:W-:Y:S01]  /*74c0*/  BSSY B1, `(.L_x_130) ;  /* 0x000000c000017945 */ /* 0x000fe20003800000 */
[C---:B------:R-:W-:Y:S02]  /*74d0*/  ISETP.GE.AND P3, PT, R7.reuse, 0x61, PT ;  /* 0x000000610700780c */ /* 0x040fe40003f66270 */
[----:B------:R-:W-:Y:S02]  /*74e0*/  ISETP.GE.AND P2, PT, R7, 0x62, PT ;  /* 0x000000620700780c */ /* 0x000fe40003f46270 */
[C---:B------:R-:W-:Y:S02]  /*74f0*/  ISETP.LT.OR P0, PT, R0.reuse, 0x9, !P0 ;  /* 0x000000090000780c */ /* 0x040fe40004701670 */
[----:B------:R-:W-:Y:S01]  /*7500*/  ISETP.LT.OR P5, PT, R0, 0x1, !P3 ;  /* 0x000000010000780c */ /* 0x000fe20005fa1670 */
[----:B-1----:R-:W-:-:S05]  /*7510*/  @!P4 IMAD R13, R12, R17, R6 ;  /* 0x000000110c0dc224 */ /* 0x002fca00078e0206 */
[----:B------:R1:W-:Y:S01]  /*7520*/  @!P4 STG.E.U8 desc[UR52][R2.64+0x59], R13 ;  /* 0x0000590d0200c986 */ /* 0x0003e2000c101134 */
[----:B------:R-:W-:Y:S01]  /*7530*/  ISETP.LT.OR P4, PT, R0, 0x1, !P2 ;  /* 0x000000010000780c */ /* 0x000fe20005781670 */
[----:B------:R-:W-:-:S12]  /*7540*/  @P1 BRA `(.L_x_131) ;  /* 0x00000000000c1947 */ /* 0x000fd80003800000 */
[----:B------:R-:W1:Y:S02]  /*7550*/  LDG.E.U8 R16, desc[UR52][R8.64+0x58] ;  /* 0x0000583408107981 */ /* 0x000e64000c1e1100 */
[----:B-1----:R-:W-:-:S05]  /*7560*/  PRMT R13, R16, 0x8880, RZ ;  /* 0x00008880100d7816 */ /* 0x002fca00000000ff */
[----:B------:R-:W-:-:S07]  /*7570*/  IMAD R6, R13, R18, RZ ;  /* 0x000000120d067224 */ /* 0x000fce00078e02ff */
.L_x_131:
[----:B------:R-:W-:Y:S05]  /*7580*/  BSYNC B1 ;  /* 0x0000000000017941 */ /* 0x000fea0003800000 */
.L_x_130:
        /* <DEDUP_REMOVED lines=8> */
.L_x_133:
[----:B------:R-:W-:Y:S05]  /*7610*/  BSYNC B1 ;  /* 0x0000000000017941 */ /* 0x000fea0003800000 */
.L_x_132:
        /* <DEDUP_REMOVED lines=8> */
.L_x_135:
[----:B------:R-:W-:Y:S05]  /*76a0*/  BSYNC B1 ;  /* 0x0000000000017941 */ /* 0x000fea0003800000 */
.L_x_134:
        /* <DEDUP_REMOVED lines=8> */
.L_x_137:
[----:B------:R-:W-:Y:S05]  /*7730*/  BSYNC B1 ;  /* 0x0000000000017941 */ /* 0x000fea0003800000 */
.L_x_136:
        /* <DEDUP_REMOVED lines=14> */
.L_x_139:
[----:B------:R-:W-:Y:S05]  /*7820*/  BSYNC B1 ;  /* 0x0000000000017941 */ /* 0x000fea0003800000 */
.L_x_138:
        /* <DEDUP_REMOVED lines=8> */
.L_x_141:
[----:B------:R-:W-:Y:S05]  /*78b0*/  BSYNC B1 ;  /* 0x0000000000017941 */ /* 0x000fea0003800000 */
.L_x_140:
        /* <DEDUP_REMOVED lines=8> */
.L_x_143:
[----:B------:R-:W-:Y:S05]  /*7940*/  BSYNC B1 ;  /* 0x0000000000017941 */ /* 0x000fea0003800000 */
.L_x_142:
        /* <DEDUP_REMOVED lines=8> */
.L_x_145:
[----:B------:R-:W-:Y:S05]  /*79d0*/  BSYNC B1 ;  /* 0x0000000000017941 */ /* 0x000fea0003800000 */
.L_x_144:
        /* <DEDUP_REMOVED lines=14> */
.L_x_147:
[----:B------:R-:W-:Y:S05]  /*7ac0*/  BSYNC B1 ;  /* 0x0000000000017941 */ /* 0x000fea0003800000 */
.L_x_146:
        /* <DEDUP_REMOVED lines=8> */
.L_x_149:
[----:B------:R-:W-:Y:S05]  /*7b50*/  BSYNC B1 ;  /* 0x0000000000017941 */ /* 0x000fea0003800000 */
.L_x_148:
        /* <DEDUP_REMOVED lines=8> */
.L_x_151:
[----:B------:R-:W-:Y:S05]  /*7be0*/  BSYNC B1 ;  /* 0x0000000000017941 */ /* 0x000fea0003800000 */
.L_x_150:
        /* <DEDUP_REMOVED lines=8> */
.L_x_153:
[----:B------:R-:W-:Y:S05]  /*7c70*/  BSYNC B1 ;  /* 0x0000000000017941 */ /* 0x000fea0003800000 */
.L_x_152:
        /* <DEDUP_REMOVED lines=14> */
.L_x_155:
[----:B------:R-:W-:Y:S05]  /*7d60*/  BSYNC B1 ;  /* 0x0000000000017941 */ /* 0x000fea0003800000 */
.L_x_154:
        /* <DEDUP_REMOVED lines=8> */
.L_x_157:
[----:B------:R-:W-:Y:S05]  /*7df0*/  BSYNC B1 ;  /* 0x0000000000017941 */ /* 0x000fea0003800000 */
.L_x_156:
        /* <DEDUP_REMOVED lines=8> */
.L_x_159:
[----:B------:R-:W-:Y:S05]  /*7e80*/  BSYNC B1 ;  /* 0x0000000000017941 */ /* 0x000fea0003800000 */
.L_x_158:
        /* <DEDUP_REMOVED lines=8> */
.L_x_161:
[----:B------:R-:W-:Y:S05]  /*7f10*/  BSYNC B1 ;  /* 0x0000000000017941 */ /* 0x000fea0003800000 */
.L_x_160:
        /* <DEDUP_REMOVED lines=14> */
.L_x_163:
[----:B------:R-:W-:Y:S05]  /*8000*/  BSYNC B1 ;  /* 0x0000000000017941 */ /* 0x000fea0003800000 */
.L_x_162:
        /* <DEDUP_REMOVED lines=8> */
.L_x_165:
[----:B------:R-:W-:Y:S05]  /*8090*/  BSYNC B1 ;  /* 0x0000000000017941 */ /* 0x000fea0003800000 */
.L_x_164:
        /* <DEDUP_REMOVED lines=8> */
.L_x_167:
[----:B------:R-:W-:Y:S05]  /*8120*/  BSYNC B1 ;  /* 0x0000000000017941 */ /* 0x000fea0003800000 */
.L_x_166:
        /* <DEDUP_REMOVED lines=8> */
.L_x_169:
[----:B------:R-:W-:Y:S05]  /*81b0*/  BSYNC B1 ;  /* 0x0000000000017941 */ /* 0x000fea0003800000 */
.L_x_168:
        /* <DEDUP_REMOVED lines=14> */
.L_x_171:
[----:B------:R-:W-:Y:S05]  /*82a0*/  BSYNC B1 ;  /* 0x0000000000017941 */ /* 0x000fea0003800000 */
.L_x_170:
        /* <DEDUP_REMOVED lines=8> */
.L_x_173:
[----:B------:R-:W-:Y:S05]  /*8330*/  BSYNC B1 ;  /* 0x0000000000017941 */ /* 0x000fea0003800000 */
.L_x_172:
        /* <DEDUP_REMOVED lines=8> */
.L_x_175:
[----:B------:R-:W-:Y:S05]  /*83c0*/  BSYNC B1 ;  /* 0x0000000000017941 */ /* 0x000fea0003800000 */
.L_x_174:
        /* <DEDUP_REMOVED lines=8> */
.L_x_177:
[----:B------:R-:W-:Y:S05]  /*8450*/  BSYNC B1 ;  /* 0x0000000000017941 */ /* 0x000fea0003800000 */
.L_x_176:
        /* <DEDUP_REMOVED lines=14> */
.L_x_179:
[----:B------:R-:W-:Y:S05]  /*8540*/  BSYNC B1 ;  /* 0x0000000000017941 */ /* 0x000fea0003800000 */
.L_x_178:
        /* <DEDUP_REMOVED lines=8> */
.L_x_181:
[----:B------:R-:W-:Y:S05]  /*85d0*/  BSYNC B1 ;  /* 0x0000000000017941 */ /* 0x000fea0003800000 */
.L_x_180:
        /* <DEDUP_REMOVED lines=8> */
.L_x_183:
[----:B------:R-:W-:Y:S05]  /*8660*/  BSYNC B1 ;  /* 0x0000000000017941 */ /* 0x000fea0003800000 */
.L_x_182:
        /* <DEDUP_REMOVED lines=8> */
.L_x_185:
[----:B------:R-:W-:Y:S05]  /*86f0*/  BSYNC B1 ;  /* 0x0000000000017941 */ /* 0x000fea0003800000 */
.L_x_184:
        /* <DEDUP_REMOVED lines=14> */
.L_x_187:
[----:B------:R-:W-:Y:S05]  /*87e0*/  BSYNC B1 ;  /* 0x0000000000017941 */ /* 0x000fea0003800000 */
.L_x_186:
        /* <DEDUP_REMOVED lines=8> */
.L_x_189:
[----:B------:R-:W-:Y:S05]  /*8870*/  BSYNC B1 ;  /* 0x0000000000017941 */ /* 0x000fea0003800000 */
.L_x_188:
        /* <DEDUP_REMOVED lines=8> */
.L_x_191:
[----:B------:R-:W-:Y:S05]  /*8900*/  BSYNC B1 ;  /* 0x0000000000017941 */ /* 0x000fea0003800000 */
.L_x_190:
        /* <DEDUP_REMOVED lines=8> */
.L_x_193:
[----:B------:R-:W-:Y:S05]  /*8990*/  BSYNC B1 ;  /* 0x0000000000017941 */ /* 0x000fea0003800000 */
.L_x_192:
        /* <DEDUP_REMOVED lines=14> */
.L_x_195:
[----:B------:R-:W-:Y:S05]  /*8a80*/  BSYNC B1 ;  /* 0x0000000000017941 */ /* 0x000fea0003800000 */
.L_x_194:
        /* <DEDUP_REMOVED lines=8> */
.L_x_197:
[----:B------:R-:W-:Y:S05]  /*8b10*/  BSYNC B1 ;  /* 0x0000000000017941 */ /* 0x000fea0003800000 */
.L_x_196:
        /* <DEDUP_REMOVED lines=8> */
.L_x_199:
[----:B------:R-:W-:Y:S05]  /*8ba0*/  BSYNC B1 ;  /* 0x0000000000017941 */ /* 0x000fea0003800000 */
.L_x_198:
        /* <DEDUP_REMOVED lines=8> */
.L_x_201:
[----:B------:R-:W-:Y:S05]  /*8c30*/  BSYNC B1 ;  /* 0x0000000000017941 */ /* 0x000fea0003800000 */
.L_x_200:
        /* <DEDUP_REMOVED lines=14> */
.L_x_203:
[----:B------:R-:W-:Y:S05]  /*8d20*/  BSYNC B1 ;  /* 0x0000000000017941 */ /* 0x000fea0003800000 */
.L_x_202:
        /* <DEDUP_REMOVED lines=8> */
.L_x_205:
[----:B------:R-:W-:Y:S05]  /*8db0*/  BSYNC B1 ;  /* 0x0000000000017941 */ /* 0x000fea0003800000 */
.L_x_204:
        /* <DEDUP_REMOVED lines=8> */
.L_x_207:
[----:B------:R-:W-:Y:S05]  /*8e40*/  BSYNC B1 ;  /* 0x0000000000017941 */ /* 0x000fea0003800000 */
.L_x_206:
        /* <DEDUP_REMOVED lines=8> */
.L_x_209:
[----:B------:R-:W-:Y:S05]  /*8ed0*/  BSYNC B1 ;  /* 0x0000000000017941 */ /* 0x000fea0003800000 */
.L_x_208:
        /* <DEDUP_REMOVED lines=14> */
.L_x_211:
[----:B------:R-:W-:Y:S05]  /*8fc0*/  BSYNC B1 ;  /* 0x0000000000017941 */ /* 0x000fea0003800000 */
.L_x_210:
        /* <DEDUP_REMOVED lines=8> */
.L_x_213:
[----:B------:R-:W-:Y:S05]  /*9050*/  BSYNC B1 ;  /* 0x0000000000017941 */ /* 0x000fea0003800000 */
.L_x_212:
        /* <DEDUP_REMOVED lines=8> */
.L_x_215:
[----:B------:R-:W-:Y:S05]  /*90e0*/  BSYNC B1 ;  /* 0x0000000000017941 */ /* 0x000fea0003800000 */
.L_x_214:
        /* <DEDUP_REMOVED lines=8> */
.L_x_217:
[----:B------:R-:W-:Y:S05]  /*9170*/  BSYNC B1 ;  /* 0x0000000000017941 */ /* 0x000fea0003800000 */
.L_x_216:
        /* <DEDUP_REMOVED lines=14> */
.L_x_219:
[----:B------:R-:W-:Y:S05]  /*9260*/  BSYNC B1 ;  /* 0x0000000000017941 */ /* 0x000fea0003800000 */
.L_x_218:
        /* <DEDUP_REMOVED lines=8> */
.L_x_221:
[----:B------:R-:W-:Y:S05]  /*92f0*/  BSYNC B1 ;  /* 0x0000000000017941 */ /* 0x000fea0003800000 */
.L_x_220:
        /* <DEDUP_REMOVED lines=8> */
.L_x_223:
[----:B------:R-:W-:Y:S05]  /*9380*/  BSYNC B1 ;  /* 0x0000000000017941 */ /* 0x000fea0003800000 */
.L_x_222:
        /* <DEDUP_REMOVED lines=8> */
.L_x_225:
[----:B------:R-:W-:Y:S05]  /*9410*/  BSYNC B1 ;  /* 0x0000000000017941 */ /* 0x000fea0003800000 */
.L_x_224:
        /* <DEDUP_REMOVED lines=14> */
.L_x_227:
[----:B------:R-:W-:Y:S05]  /*9500*/  BSYNC B1 ;  /* 0x0000000000017941 */ /* 0x000fea0003800000 */
.L_x_226:
        /* <DEDUP_REMOVED lines=8> */
.L_x_229:
[----:B------:R-:W-:Y:S05]  /*9590*/  BSYNC B1 ;  /* 0x0000000000017941 */ /* 0x000fea0003800000 */
.L_x_228:
        /* <DEDUP_REMOVED lines=8> */
.L_x_231:
[----:B------:R-:W-:Y:S05]  /*9620*/  BSYNC B1 ;  /* 0x0000000000017941 */ /* 0x000fea0003800000 */
.L_x_230:
        /* <DEDUP_REMOVED lines=8> */
.L_x_233:
[----:B------:R-:W-:Y:S05]  /*96b0*/  BSYNC B1 ;  /* 0x0000000000017941 */ /* 0x000fea0003800000 */
.L_x_232:
        /* <DEDUP_REMOVED lines=14> */
.L_x_235:
[----:B------:R-:W-:Y:S05]  /*97a0*/  BSYNC B1 ;  /* 0x0000000000017941 */ /* 0x000fea0003800000 */
.L_x_234:
        /* <DEDUP_REMOVED lines=8> */
.L_x_237:
[----:B------:R-:W-:Y:S05]  /*9830*/  BSYNC B1 ;  /* 0x0000000000017941 */ /* 0x000fea0003800000 */
.L_x_236:
        /* <DEDUP_REMOVED lines=8> */
.L_x_239:
[----:B------:R-:W-:Y:S05]  /*98c0*/  BSYNC B1 ;  /* 0x0000000000017941 */ /* 0x000fea0003800000 */
.L_x_238:
        /* <DEDUP_REMOVED lines=8> */
.L_x_241:
[----:B------:R-:W-:Y:S05]  /*9950*/  BSYNC B1 ;  /* 0x0000000000017941 */ /* 0x000fea0003800000 */
.L_x_240:
        /* <DEDUP_REMOVED lines=14> */
.L_x_243:
[----:B------:R-:W-:Y:S05]  /*9a40*/  BSYNC B1 ;  /* 0x0000000000017941 */ /* 0x000fea0003800000 */
.L_x_242:
        /* <DEDUP_REMOVED lines=8> */
.L_x_245:
[----:B------:R-:W-:Y:S05]  /*9ad0*/  BSYNC B1 ;  /* 0x0000000000017941 */ /* 0x000fea0003800000 */
.L_x_244:
        /* <DEDUP_REMOVED lines=8> */
.L_x_247:
[----:B------:R-:W-:Y:S05]  /*9b60*/  BSYNC B1 ;  /* 0x0000000000017941 */ /* 0x000fea0003800000 */
.L_x_246:
        /* <DEDUP_REMOVED lines=8> */
.L_x_249:
[----:B------:R-:W-:Y:S05]  /*9bf0*/  BSYNC B1 ;  /* 0x0000000000017941 */ /* 0x000fea0003800000 */
.L_x_248:
        /* <DEDUP_REMOVED lines=14> */
.L_x_251:
[----:B------:R-:W-:Y:S05]  /*9ce0*/  BSYNC B1 ;  /* 0x0000000000017941 */ /* 0x000fea0003800000 */
.L_x_250:
        /* <DEDUP_REMOVED lines=8> */
.L_x_253:
[----:B------:R-:W-:Y:S05]  /*9d70*/  BSYNC B1 ;  /* 0x0000000000017941 */ /* 0x000fea0003800000 */
.L_x_252:
        /* <DEDUP_REMOVED lines=8> */
.L_x_255:
[----:B------:R-:W-:Y:S05]  /*9e00*/  BSYNC B1 ;  /* 0x0000000000017941 */ /* 0x000fea0003800000 */
.L_x_254:
        /* <DEDUP_REMOVED lines=8> */
.L_x_257:
[----:B------:R-:W-:Y:S05]  /*9e90*/  BSYNC B1 ;  /* 0x0000000000017941 */ /* 0x000fea0003800000 */
.L_x_256:
        /* <DEDUP_REMOVED lines=14> */
.L_x_259:
[----:B------:R-:W-:Y:S05]  /*9f80*/  BSYNC B1 ;  /* 0x0000000000017941 */ /* 0x000fea0003800000 */
.L_x_258:
        /* <DEDUP_REMOVED lines=8> */
.L_x_261:
[----:B------:R-:W-:Y:S05]  /*a010*/  BSYNC B1 ;  /* 0x0000000000017941 */ /* 0x000fea0003800000 */
.L_x_260:
        /* <DEDUP_REMOVED lines=8> */
.L_x_263:
[----:B------:R-:W-:Y:S05]  /*a0a0*/  BSYNC B1 ;  /* 0x0000000000017941 */ /* 0x000fea0003800000 */
.L_x_262:
        /* <DEDUP_REMOVED lines=8> */
.L_x_265:
[----:B------:R-:W-:Y:S05]  /*a130*/  BSYNC B1 ;  /* 0x0000000000017941 */ /* 0x000fea0003800000 */
.L_x_264:
        /* <DEDUP_REMOVED lines=14> */
.L_x_267:
[----:B------:R-:W-:Y:S05]  /*a220*/  BSYNC B1 ;  /* 0x0000000000017941 */ /* 0x000fea0003800000 */
.L_x_266:
        /* <DEDUP_REMOVED lines=8> */
.L_x_269:
[----:B------:R-:W-:Y:S05]  /*a2b0*/  BSYNC B1 ;  /* 0x0000000000017941 */ /* 0x000fea0003800000 */
.L_x_268:
        /* <DEDUP_REMOVED lines=8> */
.L_x_271:
[----:B------:R-:W-:Y:S05]  /*a340*/  BSYNC B1 ;  /* 0x0000000000017941 */ /* 0x000fea0003800000 */
.L_x_270:
        /* <DEDUP_REMOVED lines=8> */
.L_x_273:
[----:B------:R-:W-:Y:S05]  /*a3d0*/  BSYNC B1 ;  /* 0x0000000000017941 */ /* 0x000fea0003800000 */
.L_x_272:
        /* <DEDUP_REMOVED lines=14> */
.L_x_275:
[----:B------:R-:W-:Y:S05]  /*a4c0*/  BSYNC B1 ;  /* 0x0000000000017941 */ /* 0x000fea0003800000 */
.L_x_274:
        /* <DEDUP_REMOVED lines=8> */
.L_x_277:
[----:B------:R-:W-:Y:S05]  /*a550*/  BSYNC B1 ;  /* 0x0000000000017941 */ /* 0x000fea0003800000 */
.L_x_276:
        /* <DEDUP_REMOVED lines=8> */
.L_x_279:
[----:B------:R-:W-:Y:S05]  /*a5e0*/  BSYNC B1 ;  /* 0x0000000000017941 */ /* 0x000fea0003800000 */
.L_x_278:
        /* <DEDUP_REMOVED lines=8> */
.L_x_281:
[----:B------:R-:W-:Y:S05]  /*a670*/  BSYNC B1 ;  /* 0x0000000000017941 */ /* 0x000fea0003800000 */
.L_x_280:
        /* <DEDUP_REMOVED lines=14> */
.L_x_283:
[----:B------:R-:W-:Y:S05]  /*a760*/  BSYNC B1 ;  /* 0x0000000000017941 */ /* 0x000fea0003800000 */
.L_x_282:
        /* <DEDUP_REMOVED lines=8> */
.L_x_285:
[----:B------:R-:W-:Y:S05]  /*a7f0*/  BSYNC B1 ;  /* 0x0000000000017941 */ /* 0x000fea0003800000 */
.L_x_284:
        /* <DEDUP_REMOVED lines=8> */
.L_x_287:
[----:B------:R-:W-:Y:S05]  /*a880*/  BSYNC B1 ;  /* 0x0000000000017941 */ /* 0x000fea0003800000 */
.L_x_286:
        /* <DEDUP_REMOVED lines=8> */
.L_x_289:
[----:B------:R-:W-:Y:S05]  /*a910*/  BSYNC B1 ;  /* 0x0000000000017941 */ /* 0x000fea0003800000 */
.L_x_288:
        /* <DEDUP_REMOVED lines=14> */
.L_x_291:
[----:B------:R-:W-:Y:S05]  /*aa00*/  BSYNC B1 ;  /* 0x0000000000017941 */ /* 0x000fea0003800000 */
.L_x_290:
        /* <DEDUP_REMOVED lines=8> */
.L_x_293:
[----:B------:R-:W-:Y:S05]  /*aa90*/  BSYNC B1 ;  /* 0x0000000000017941 */ /* 0x000fea0003800000 */
.L_x_292:
        /* <DEDUP_REMOVED lines=8> */
.L_x_295:
[----:B------:R-:W-:Y:S05]  /*ab20*/  BSYNC B1 ;  /* 0x0000000000017941 */ /* 0x000fea0003800000 */
.L_x_294:
[----:B-1----:R-:W-:Y:S01]  /*ab30*/  @!P5 IMAD R13, R24, R17, R6 ;  /* 0x00000011180dd224 */ /* 0x002fe200078e0206 */
[----:B------:R-:W-:Y:S04]  /*ab40*/  BSSY B1, `(.L_x_296) ;  /* 0x0000006000017945 */ /* 0x000fe80003800000 */
[----:B------:R1:W-:Y:S01]  /*ab50*/  @!P5 STG.E.U8 desc[UR52][R2.64+0x100], R13 ;  /* 0x0001000d0200d986 */ /* 0x0003e2000c101134 */
[----:B------:R-:W-:Y:S05]  /*ab60*/  @P4 BRA `(.L_x_297) ;  /* 0x00000000000c4947 */ /* 0x000fea0003800000 */
[----:B------:R-:W1:Y:S02]  /*ab70*/  LDG.E.U8 R16, desc[UR52][R10.64+0x101] ;  /* 0x000101340a107981 */ /* 0x000e64000c1e1100 */
[----:B-1----:R-:W-:-:S05]  /*ab80*/  PRMT R13, R16, 0x8880, RZ ;  /* 0x00008880100d7816 */ /* 0x002fca00000000ff */
[----:B------:R-:W-:-:S07]  /*ab90*/  IMAD R6, R13, R18, RZ ;  /* 0x000000120d067224 */ /* 0x000fce00078e02ff */
.L_x_297:
[----:B------:R-:W-:Y:S05]  /*aba0*/  BSYNC B1 ;  /* 0x0000000000017941 */ /* 0x000fea0003800000 */
.L_x_296:
[C---:B------:R-:W-:Y:S01]  /*abb0*/  ISETP.LT.OR P3, PT, R0.reuse, 0x9, !P3 ;  /* 0x000000090000780c */ /* 0x040fe20005f61670 */
[----:B------:R-:W-:Y:S01]  /*abc0*/  @!P4 IMAD R25, R25, R17, R6 ;  /* 0x000000111919c224 */ /* 0x000fe200078e0206 */
[C---:B------:R-:W-:Y:S01]  /*abd0*/  ISETP.GE.AND P1, PT, R7.reuse, 0x109, PT ;  /* 0x000001090700780c */ /* 0x040fe20003f26270 */
[----:B------:R-:W-:Y:S01]  /*abe0*/  BSSY B1, `(.L_x_298) ;  /* 0x000000a000017945 */ /* 0x000fe20003800000 */
[----:B------:R-:W-:Y:S02]  /*abf0*/  ISETP.GE.AND P0, PT, R7, 0x10a, PT ;  /* 0x0000010a0700780c */ /* 0x000fe40003f06270 */
[----:B------:R2:W-:Y:S01]  /*ac00*/  @!P4 STG.E.U8 desc[UR52][R2.64+0x101], R25 ;  /* 0x000101190200c986 */ /* 0x0005e2000c101134 */
[C---:B------:R-:W-:Y:S02]  /*ac10*/  ISETP.LT.OR P2, PT, R0.reuse, 0x9, !P2 ;  /* 0x000000090000780c */ /* 0x040fe40005741670 */
[C---:B------:R-:W-:Y:S02]  /*ac20*/  ISETP.LT.OR P5, PT, R0.reuse, 0x1, !P1 ;  /* 0x000000010000780c */ /* 0x040fe40004fa1670 */
[----:B------:R-:W-:-:S02]  /*ac30*/  ISETP.LT.OR P4, PT, R0, 0x1, !P0 ;  /* 0x000000010000780c */ /* 0x000fc40004781670 */
[----:B------:R-:W-:Y:S11]  /*ac40*/  @P3 BRA `(.L_x_299) ;  /* 0x00000000000c3947 */ /* 0x000ff60003800000 */
[----:B------:R-:W1:Y:S02]  /*ac50*/  LDG.E.U8 R16, desc[UR52][R8.64+0x100] ;  /* 0x0001003408107981 */ /* 0x000e64000c1e1100 */
[----:B-1----:R-:W-:-:S05]  /*ac60*/  PRMT R13, R16, 0x8880, RZ ;  /* 0x00008880100d7816 */ /* 0x002fca00000000ff */
[----:B------:R-:W-:-:S07]  /*ac70*/  IMAD R6, R13, R18, RZ ;  /* 0x000000120d067224 */ /* 0x000fce00078e02ff */
.L_x_299:
[----:B------:R-:W-:Y:S05]  /*ac80*/  BSYNC B1 ;  /* 0x0000000000017941 */ /* 0x000fea0003800000 */
.L_x_298:
[----:B-1----:R-:W-:Y:S01]  /*ac90*/  @!P3 IMAD R13, R26, R17, R6 ;  /* 0x000000111a0db224 */ /* 0x002fe200078e0206 */
[----:B------:R-:W-:Y:S04]  /*aca0*/  BSSY B1, `(.L_x_300) ;  /* 0x0000006000017945 */ /* 0x000fe80003800000 */
[----:B------:R1:W-:Y:S01]  /*acb0*/  @!P3 STG.E.U8 desc[UR52][R4.64+0x100], R13 ;  /* 0x0001000d0400b986 */ /* 0x0003e2000c101134 */
[----:B------:R-:W-:Y:S05]  /*acc0*/  @P2 BRA `(.L_x_301) ;  /* 0x00000000000c2947 */ /* 0x000fea0003800000 */
[----:B------:R-:W1:Y:S02]  /*acd0*/  LDG.E.U8 R16, desc[UR52][R8.64+0x101] ;  /* 0x0001013408107981 */ /* 0x000e64000c1e1100 */
[----:B-1----:R-:W-:-:S05]  /*ace0*/  PRMT R13, R16, 0x8880, RZ ;  /* 0x00008880100d7816 */ /* 0x002fca00000000ff */
[----:B------:R-:W-:-:S07]  /*acf0*/  IMAD R6, R13, R18, RZ ;  /* 0x000000120d067224 */ /* 0x000fce00078e02ff */
.L_x_301:
[----:B------:R-:W-:Y:S05]  /*ad00*/  BSYNC B1 ;  /* 0x0000000000017941 */ /* 0x000fea0003800000 */
.L_x_300:
[----:B------:R-:W-:Y:S01]  /*ad10*/  @!P2 IMAD R27, R27, R17, R6 ;  /* 0x000000111b1ba224 */ /* 0x000fe200078e0206 */
[----:B------:R-:W-:Y:S04]  /*ad20*/  BSSY B1, `(.L_x_302) ;  /* 0x0000006000017945 */ /* 0x000fe80003800000 */
[----:B------:R3:W-:Y:S01]  /*ad30*/  @!P2 STG.E.U8 desc[UR52][R4.64+0x101], R27 ;  /* 0x0001011b0400a986 */ /* 0x0007e2000c101134 */
[----:B------:R-:W-:Y:S05]  /*ad40*/  @P5 BRA `(.L_x_303) ;  /* 0x00000000000c5947 */ /* 0x000fea0003800000 */
[----:B------:R-:W1:Y:S02]  /*ad50*/  LDG.E.U8 R16, desc[UR52][R10.64+0x108] ;  /* 0x000108340a107981 */ /* 0x000e64000c1e1100 */
[----:B-1----:R-:W-:-:S05]  /*ad60*/  PRMT R13, R16, 0x8880, RZ ;  /* 0x00008880100d7816 */ /* 0x002fca00000000ff */
[----:B------:R-:W-:-:S07]  /*ad70*/  IMAD R6, R13, R18, RZ ;  /* 0x000000120d067224 */ /* 0x000fce00078e02ff */
.L_x_303:
[----:B------:R-:W-:Y:S05]  /*ad80*/  BSYNC B1 ;  /* 0x0000000000017941 */ /* 0x000fea0003800000 */
.L_x_302:
[----:B-1----:R-:W-:Y:S01]  /*ad90*/  @!P5 IMAD R13, R28, R17, R6 ;  /* 0x000000111c0dd224 */ /* 0x002fe200078e0206 */
[----:B------:R-:W-:Y:S04]  /*ada0*/  BSSY B1, `(.L_x_304) ;  /* 0x0000006000017945 */ /* 0x000fe80003800000 */
[----:B------:R1:W-:Y:S01]  /*adb0*/  @!P5 STG.E.U8 desc[UR52][R2.64+0x108], R13 ;  /* 0x0001080d0200d986 */ /* 0x0003e2000c101134 */
[----:B------:R-:W-:Y:S05]  /*adc0*/  @P4 BRA `(.L_x_305) ;  /* 0x00000000000c4947 */ /* 0x000fea0003800000 */
[----:B------:R-:W1:Y:S02]  /*add0*/  LDG.E.U8 R16, desc[UR52][R10.64+0x109] ;  /* 0x000109340a107981 */ /* 0x000e64000c1e1100 */
[----:B-1----:R-:W-:-:S05]  /*ade0*/  PRMT R13, R16, 0x8880, RZ ;  /* 0x00008880100d7816 */ /* 0x002fca00000000ff */
[----:B------:R-:W-:-:S07]  /*adf0*/  IMAD R6, R13, R18, RZ ;  /* 0x000000120d067224 */ /* 0x000fce00078e02ff */
.L_x_305:
[----:B------:R-:W-:Y:S05]  /*ae00*/  BSYNC B1 ;  /* 0x0000000000017941 */ /* 0x000fea0003800000 */
.L_x_304:
        /* <DEDUP_REMOVED lines=13> */
.L_x_307:
[----:B------:R-:W-:Y:S05]  /*aee0*/  BSYNC B1 ;  /* 0x0000000000017941 */ /* 0x000fea0003800000 */
.L_x_306:
[----:B-1----:R-:W-:Y:S01]  /*aef0*/  @!P1 IMAD R13, R30, R17, R6 ;  /* 0x000000111e0d9224 */ /* 0x002fe200078e0206 */
[----:B------:R-:W-:Y:S04]  /*af00*/  BSSY B1, `(.L_x_308) ;  /* 0x0000006000017945 */ /* 0x000fe80003800000 */
[----:B------:R1:W-:Y:S01]  /*af10*/  @!P1 STG.E.U8 desc[UR52][R4.64+0x108], R13 ;  /* 0x0001080d04009986 */ /* 0x0003e2000c101134 */
[----:B------:R-:W-:Y:S05]  /*af20*/  @P0 BRA `(.L_x_309) ;  /* 0x00000000000c0947 */ /* 0x000fea0003800000 */
[----:B------:R-:W1:Y:S02]  /*af30*/  LDG.E.U8 R16, desc[UR52][R8.64+0x109] ;  /* 0x0001093408107981 */ /* 0x000e64000c1e1100 */
[----:B-1----:R-:W-:-:S05]  /*af40*/  PRMT R13, R16, 0x8880, RZ ;  /* 0x00008880100d7816 */ /* 0x002fca00000000ff */
[----:B------:R-:W-:-:S07]  /*af50*/  IMAD R6, R13, R18, RZ ;  /* 0x000000120d067224 */ /* 0x000fce00078e02ff */
.L_x_309:
[----:B------:R-:W-:Y:S05]  /*af60*/  BSYNC B1 ;  /* 0x0000000000017941 */ /* 0x000fea0003800000 */
.L_x_308:
[----:B------:R-:W-:Y:S01]  /*af70*/  @!P0 IMAD R31, R31, R17, R6 ;  /* 0x000000111f1f8224 */ /* 0x000fe200078e0206 */
[----:B------:R-:W-:Y:S04]  /*af80*/  BSSY B1, `(.L_x_310) ;  /* 0x0000006000017945 */ /* 0x000fe80003800000 */
[----:B------:R0:W-:Y:S01]  /*af90*/  @!P0 STG.E.U8 desc[UR52][R4.64+0x109], R31 ;  /* 0x0001091f04008986 */ /* 0x0001e2000c101134 */
[----:B------:R-:W-:Y:S05]  /*afa0*/  @P5 BRA `(.L_x_311) ;  /* 0x00000000000c5947 */ /* 0x000fea0003800000 */
[----:B------:R-:W1:Y:S02]  /*afb0*/  LDG.E.U8 R16, desc[UR52][R10.64+0x110] ;  /* 0x000110340a107981 */ /* 0x000e64000c1e1100 */
[----:B-1----:R-:W-:-:S05]  /*afc0*/  PRMT R13, R16, 0x8880, RZ ;  /* 0x00008880100d7816 */ /* 0x002fca00000000ff */
[----:B------:R-:W-:-:S07]  /*afd0*/  IMAD R6, R13, R18, RZ ;  /* 0x000000120d067224 */ /* 0x000fce00078e02ff */
.L_x_311:
[----:B------:R-:W-:Y:S05]  /*afe0*/  BSYNC B1 ;  /* 0x0000000000017941 */ /* 0x000fea0003800000 */
.L_x_310:
[----:B-1----:R-:W-:Y:S01]  /*aff0*/  @!P5 IMAD R13, R32, R17, R6 ;  /* 0x00000011200dd224 */ /* 0x002fe200078e0206 */
[----:B------:R-:W-:Y:S04]  /*b000*/  BSSY B1, `(.L_x_312) ;  /* 0x0000006000017945 */ /* 0x000fe80003800000 */
[----:B------:R1:W-:Y:S01]  /*b010*/  @!P5 STG.E.U8 desc[UR52][R2.64+0x110], R13 ;  /* 0x0001100d0200d986 */ /* 0x0003e2000c101134 */
[----:B------:R-:W-:Y:S05]  /*b020*/  @P4 BRA `(.L_x_313) ;  /* 0x00000000000c4947 */ /* 0x000fea0003800000 */
[----:B------:R-:W1:Y:S02]  /*b030*/  LDG.E.U8 R16, desc[UR52][R10.64+0x111] ;  /* 0x000111340a107981 */ /* 0x000e64000c1e1100 */
[----:B-1----:R-:W-:-:S05]  /*b040*/  PRMT R13, R16, 0x8880, RZ ;  /* 0x00008880100d7816 */ /* 0x002fca00000000ff */
[----:B------:R-:W-:-:S07]  /*b050*/  IMAD R6, R13, R18, RZ ;  /* 0x000000120d067224 */ /* 0x000fce00078e02ff */
.L_x_313:
[----:B------:R-:W-:Y:S05]  /*b060*/  BSYNC B1 ;  /* 0x0000000000017941 */ /* 0x000fea0003800000 */
.L_x_312:
        /* <DEDUP_REMOVED lines=13> */
.L_x_315:
[----:B------:R-:W-:Y:S05]  /*b140*/  BSYNC B1 ;  /* 0x0000000000017941 */ /* 0x000fea0003800000 */
.L_x_314:
[----:B-1----:R-:W-:Y:S01]  /*b150*/  @!P3 IMAD R13, R34, R17, R6 ;  /* 0x00000011220db224 */ /* 0x002fe200078e0206 */
[----:B------:R-:W-:Y:S04]  /*b160*/  BSSY B1, `(.L_x_316) ;  /* 0x0000006000017945 */ /* 0x000fe80003800000 */
[----:B------:R1:W-:Y:S01]  /*b170*/  @!P3 STG.E.U8 desc[UR52][R4.64+0x110], R13 ;  /* 0x0001100d0400b986 */ /* 0x0003e2000c101134 */
[----:B------:R-:W-:Y:S05]  /*b180*/  @P2 BRA `(.L_x_317) ;  /* 0x00000000000c2947 */ /* 0x000fea0003800000 */
[----:B------:R-:W1:Y:S02]  /*b190*/  LDG.E.U8 R16, desc[UR52][R8.64+0x111] ;  /* 0x0001113408107981 */ /* 0x000e64000c1e1100 */
[----:B-1----:R-:W-:-:S05]  /*b1a0*/  PRMT R13, R16, 0x8880, RZ ;  /* 0x00008880100d7816 */ /* 0x002fca00000000ff */
[----:B------:R-:W-:-:S07]  /*b1b0*/  IMAD R6, R13, R18, RZ ;  /* 0x000000120d067224 */ /* 0x000fce00078e02ff */
.L_x_317:
[----:B------:R-:W-:Y:S05]  /*b1c0*/  BSYNC B1 ;  /* 0x0000000000017941 */ /* 0x000fea0003800000 */
.L_x_316:
[----:B------:R-:W-:Y:S01]  /*b1d0*/  @!P2 IMAD R35, R35, R17, R6 ;  /* 0x000000112323a224 */ /* 0x000fe200078e0206 */
[----:B------:R-:W-:Y:S04]  /*b1e0*/  BSSY B1, `(.L_x_318) ;  /* 0x0000006000017945 */ /* 0x000fe80003800000 */
[----:B------:R0:W-:Y:S01]  /*b1f0*/  @!P2 STG.E.U8 desc[UR52][R4.64+0x111], R35 ;  /* 0x000111230400a986 */ /* 0x0001e2000c101134 */
[----:B------:R-:W-:Y:S05]  /*b200*/  @P5 BRA `(.L_x_319) ;  /* 0x00000000000c5947 */ /* 0x000fea0003800000 */
[----:B------:R-:W1:Y:S02]  /*b210*/  LDG.E.U8 R16, desc[UR52][R10.64+0x118] ;  /* 0x000118340a107981 */ /* 0x000e64000c1e1100 */
[----:B-1----:R-:W-:-:S05]  /*b220*/  PRMT R13, R16, 0x8880, RZ ;  /* 0x00008880100d7816 */ /* 0x002fca00000000ff */
[----:B------:R-:W-:-:S07]  /*b230*/  IMAD R6, R13, R18, RZ ;  /* 0x000000120d067224 */ /* 0x000fce00078e02ff */
.L_x_319:
[----:B------:R-:W-:Y:S05]  /*b240*/  BSYNC B1 ;  /* 0x0000000000017941 */ /* 0x000fea0003800000 */
.L_x_318:
[----:B-1----:R-:W-:Y:S01]  /*b250*/  @!P5 IMAD R13, R36, R17, R6 ;  /* 0x00000011240dd224 */ /* 0x002fe200078e0206 */
[----:B------:R-:W-:Y:S04]  /*b260*/  BSSY B1, `(.L_x_320) ;  /* 0x0000006000017945 */ /* 0x000fe80003800000 */
[----:B------:R1:W-:Y:S01]  /*b270*/  @!P5 STG.E.U8 desc[UR52][R2.64+0x118], R13 ;  /* 0x0001180d0200d986 */ /* 0x0003e2000c101134 */
[----:B------:R-:W-:Y:S05]  /*b280*/  @P4 BRA `(.L_x_321) ;  /* 0x00000000000c4947 */ /* 0x000fea0003800000 */
[----:B------:R-:W1:Y:S02]  /*b290*/  LDG.E.U8 R16, desc[UR52][R10.64+0x119] ;  /* 0x000119340a107981 */ /* 0x000e64000c1e1100 */
[----:B-1----:R-:W-:-:S05]  /*b2a0*/  PRMT R13, R16, 0x8880, RZ ;  /* 0x00008880100d7816 */ /* 0x002fca00000000ff */
[----:B------:R-:W-:-:S07]  /*b2b0*/  IMAD R6, R13, R18, RZ ;  /* 0x000000120d067224 */ /* 0x000fce00078e02ff */
.L_x_321:
[----:B------:R-:W-:Y:S05]  /*b2c0*/  BSYNC B1 ;  /* 0x0000000000017941 */ /* 0x000fea0003800000 */
.L_x_320:
        /* <DEDUP_REMOVED lines=13> */
.L_x_323:
[----:B------:R-:W-:Y:S05]  /*b3a0*/  BSYNC B1 ;  /* 0x0000000000017941 */ /* 0x000fea0003800000 */
.L_x_322:
[----:B-1----:R-:W-:Y:S01]  /*b3b0*/  @!P1 IMAD R13, R38, R17, R6 ;  /* 0x00000011260d9224 */ /* 0x002fe200078e0206 */
[----:B------:R-:W-:Y:S04]  /*b3c0*/  BSSY B1, `(.L_x_324) ;  /* 0x0000006000017945 */ /* 0x000fe80003800000 */
[----:B------:R1:W-:Y:S01]  /*b3d0*/  @!P1 STG.E.U8 desc[UR52][R4.64+0x118], R13 ;  /* 0x0001180d04009986 */ /* 0x0003e2000c101134 */
[----:B------:R-:W-:Y:S05]  /*b3e0*/  @P0 BRA `(.L_x_325) ;  /* 0x00000000000c0947 */ /* 0x000fea0003800000 */
[----:B------:R-:W1:Y:S02]  /*b3f0*/  LDG.E.U8 R16, desc[UR52][R8.64+0x119] ;  /* 0x0001193408107981 */ /* 0x000e64000c1e1100 */
[----:B-1----:R-:W-:-:S05]  /*b400*/  PRMT R13, R16, 0x8880, RZ ;  /* 0x00008880100d7816 */ /* 0x002fca00000000ff */
[----:B------:R-:W-:-:S07]  /*b410*/  IMAD R6, R13, R18, RZ ;  /* 0x000000120d067224 */ /* 0x000fce00078e02ff */
.L_x_325:
[----:B------:R-:W-:Y:S05]  /*b420*/  BSYNC B1 ;  /* 0x0000000000017941 */ /* 0x000fea0003800000 */
.L_x_324:
[----:B------:R-:W-:Y:S01]  /*b430*/  @!P0 IMAD R39, R39, R17, R6 ;  /* 0x0000001127278224 */ /* 0x000fe200078e0206 */
[----:B------:R-:W-:Y:S04]  /*b440*/  BSSY B1, `(.L_x_326) ;  /* 0x0000006000017945 */ /* 0x000fe80003800000 */
[----:B------:R0:W-:Y:S01]  /*b450*/  @!P0 STG.E.U8 desc[UR52][R4.64+0x119], R39 ;  /* 0x0001192704008986 */ /* 0x0001e2000c101134 */
[----:B------:R-:W-:Y:S05]  /*b460*/  @P5 BRA `(.L_x_327) ;  /* 0x00000000000c5947 */ /* 0x000fea0003800000 */
[----:B------:R-:W1:Y:S02]  /*b470*/  LDG.E.U8 R16, desc[UR52][R10.64+0x120] ;  /* 0x000120340a107981 */ /* 0x000e64000c1e1100 */
[----:B-1----:R-:W-:-:S05]  /*b480*/  PRMT R13, R16, 0x8880, RZ ;  /* 0x00008880100d7816 */ /* 0x002fca00000000ff */
[----:B------:R-:W-:-:S07]  /*b490*/  IMAD R6, R13, R18, RZ ;  /* 0x000000120d067224 */ /* 0x000fce00078e02ff */
.L_x_327:
[----:B------:R-:W-:Y:S05]  /*b4a0*/  BSYNC B1 ;  /* 0x0000000000017941 */ /* 0x000fea0003800000 */
.L_x_326:
[----:B-1----:R-:W-:Y:S01]  /*b4b0*/  @!P5 IMAD R13, R40, R17, R6 ;  /* 0x00000011280dd224 */ /* 0x002fe200078e0206 */
[----:B------:R-:W-:Y:S04]  /*b4c0*/  BSSY B1, `(.L_x_328) ;  /* 0x0000006000017945 */ /* 0x000fe80003800000 */
[----:B------:R1:W-:Y:S01]  /*b4d0*/  @!P5 STG.E.U8 desc[UR52][R2.64+0x120], R13 ;  /* 0x0001200d0200d986 */ /* 0x0003e2000c101134 */
[----:B------:R-:W-:Y:S05]  /*b4e0*/  @P4 BRA `(.L_x_329) ;  /* 0x00000000000c4947 */ /* 0x000fea0003800000 */
[----:B------:R-:W1:Y:S02]  /*b4f0*/  LDG.E.U8 R16, desc[UR52][R10.64+0x121] ;  /* 0x000121340a107981 */ /* 0x000e64000c1e1100 */
[----:B-1----:R-:W-:-:S05]  /*b500*/  PRMT R13, R16, 0x8880, RZ ;  /* 0x00008880100d7816 */ /* 0x002fca00000000ff */
[----:B------:R-:W-:-:S07]  /*b510*/  IMAD R6, R13, R18, RZ ;  /* 0x000000120d067224 */ /* 0x000fce00078e02ff */
.L_x_329:
[----:B------:R-:W-:Y:S05]  /*b520*/  BSYNC B1 ;  /* 0x0000000000017941 */ /* 0x000fea0003800000 */
.L_x_328:
        /* <DEDUP_REMOVED lines=13> */
.L_x_331:
[----:B------:R-:W-:Y:S05]  /*b600*/  BSYNC B1 ;  /* 0x0000000000017941 */ /* 0x000fea0003800000 */
.L_x_330:
[----:B-1----:R-:W-:Y:S01]  /*b610*/  @!P3 IMAD R13, R42, R17, R6 ;  /* 0x000000112a0db224 */ /* 0x002fe200078e0206 */
[----:B------:R-:W-:Y:S04]  /*b620*/  BSSY B1, `(.L_x_332) ;  /* 0x0000006000017945 */ /* 0x000fe80003800000 */
[----:B------:R1:W-:Y:S01]  /*b630*/  @!P3 STG.E.U8 desc[UR52][R4.64+0x120], R13 ;  /* 0x0001200d0400b986 */ /* 0x0003e2000c101134 */
[----:B------:R-:W-:Y:S05]  /*b640*/  @P2 BRA `(.L_x_333) ;  /* 0x00000000000c2947 */ /* 0x000fea0003800000 */
[----:B------:R-:W1:Y:S02]  /*b650*/  LDG.E.U8 R16, desc[UR52][R8.64+0x121] ;  /* 0x0001213408107981 */ /* 0x000e64000c1e1100 */
[----:B-1----:R-:W-:-:S05]  /*b660*/  PRMT R13, R16, 0x8880, RZ ;  /* 0x00008880100d7816 */ /* 0x002fca00000000ff */
[----:B------:R-:W-:-:S07]  /*b670*/  IMAD R6, R13, R18, RZ ;  /* 0x000000120d067224 */ /* 0x000fce00078e02ff */
.L_x_333:
[----:B------:R-:W-:Y:S05]  /*b680*/  BSYNC B1 ;  /* 0x0000000000017941 */ /* 0x000fea0003800000 */
.L_x_332:
[----:B------:R-:W-:Y:S01]  /*b690*/  @!P2 IMAD R43, R43, R17, R6 ;  /* 0x000000112b2ba224 */ /* 0x000fe200078e0206 */
[----:B------:R-:W-:Y:S04]  /*b6a0*/  BSSY B1, `(.L_x_334) ;  /* 0x0000006000017945 */ /* 0x000fe80003800000 */
[----:B------:R0:W-:Y:S01]  /*b6b0*/  @!P2 STG.E.U8 desc[UR52][R4.64+0x121], R43 ;  /* 0x0001212b0400a986 */ /* 0x0001e2000c101134 */
[----:B------:R-:W-:Y:S05]  /*b6c0*/  @P5 BRA `(.L_x_335) ;  /* 0x00000000000c5947 */ /* 0x000fea0003800000 */
[----:B------:R-:W1:Y:S02]  /*b6d0*/  LDG.E.U8 R16, desc[UR52][R10.64+0x128] ;  /* 0x000128340a107981 */ /* 0x000e64000c1e1100 */
[----:B-1----:R-:W-:-:S05]  /*b6e0*/  PRMT R13, R16, 0x8880, RZ ;  /* 0x00008880100d7816 */ /* 0x002fca00000000ff */
[----:B------:R-:W-:-:S07]  /*b6f0*/  IMAD R6, R13, R18, RZ ;  /* 0x000000120d067224 */ /* 0x000fce00078e02ff */
.L_x_335:
[----:B------:R-:W-:Y:S05]  /*b700*/  BSYNC B1 ;  /* 0x0000000000017941 */ /* 0x000fea0003800000 */
.L_x_334:
[----:B-1----:R-:W-:Y:S01]  /*b710*/  @!P5 IMAD R13, R44, R17, R6 ;  /* 0x000000112c0dd224 */ /* 0x002fe200078e0206 */
[----:B------:R-:W-:Y:S04]  /*b720*/  BSSY B1, `(.L_x_336) ;  /* 0x0000006000017945 */ /* 0x000fe80003800000 */
[----:B------:R1:W-:Y:S01]  /*b730*/  @!P5 STG.E.U8 desc[UR52][R2.64+0x128], R13 ;  /* 0x0001280d0200d986 */ /* 0x0003e2000c101134 */
[----:B------:R-:W-:Y:S05]  /*b740*/  @P4 BRA `(.L_x_337) ;  /* 0x00000000000c4947 */ /* 0x000fea0003800000 */
[----:B------:R-:W1:Y:S02]  /*b750*/  LDG.E.U8 R16, desc[UR52][R10.64+0x129] ;  /* 0x000129340a107981 */ /* 0x000e64000c1e1100 */
[----:B-1----:R-:W-:-:S05]  /*b760*/  PRMT R13, R16, 0x8880, RZ ;  /* 0x00008880100d7816 */ /* 0x002fca00000000ff */
[----:B------:R-:W-:-:S07]  /*b770*/  IMAD R6, R13, R18, RZ ;  /* 0x000000120d067224 */ /* 0x000fce00078e02ff */
.L_x_337:
[----:B------:R-:W-:Y:S05]  /*b780*/  BSYNC B1 ;  /* 0x0000000000017941 */ /* 0x000fea0003800000 */
.L_x_336:
        /* <DEDUP_REMOVED lines=13> */
.L_x_339:
[----:B------:R-:W-:Y:S05]  /*b860*/  BSYNC B1 ;  /* 0x0000000000017941 */ /* 0x000fea0003800000 */
.L_x_338:
[----:B-1----:R-:W-:Y:S01]  /*b870*/  @!P1 IMAD R13, R46, R17, R6 ;  /* 0x000000112e0d9224 */ /* 0x002fe200078e0206 */
[----:B------:R-:W-:Y:S04]  /*b880*/  BSSY B1, `(.L_x_340) ;  /* 0x0000006000017945 */ /* 0x000fe80003800000 */
[----:B------:R1:W-:Y:S01]  /*b890*/  @!P1 STG.E.U8 desc[UR52][R4.64+0x128], R13 ;  /* 0x0001280d04009986 */ /* 0x0003e2000c101134 */
[----:B------:R-:W-:Y:S05]  /*b8a0*/  @P0 BRA `(.L_x_341) ;  /* 0x00000000000c0947 */ /* 0x000fea0003800000 */
[----:B------:R-:W1:Y:S02]  /*b8b0*/  LDG.E.U8 R16, desc[UR52][R8.64+0x129] ;  /* 0x0001293408107981 */ /* 0x000e64000c1e1100 */
[----:B-1----:R-:W-:-:S05]  /*b8c0*/  PRMT R13, R16, 0x8880, RZ ;  /* 0x00008880100d7816 */ /* 0x002fca00000000ff */
[----:B------:R-:W-:-:S07]  /*b8d0*/  IMAD R6, R13, R18, RZ ;  /* 0x000000120d067224 */ /* 0x000fce00078e02ff */
.L_x_341:
[----:B------:R-:W-:Y:S05]  /*b8e0*/  BSYNC B1 ;  /* 0x0000000000017941 */ /* 0x000fea0003800000 */
.L_x_340:
[----:B------:R-:W-:Y:S01]  /*b8f0*/  @!P0 IMAD R47, R47, R17, R6 ;  /* 0x000000112f2f8224 */ /* 0x000fe200078e0206 */
[----:B------:R-:W-:Y:S04]  /*b900*/  BSSY B1, `(.L_x_342) ;  /* 0x0000006000017945 */ /* 0x000fe80003800000 */
[----:B------:R0:W-:Y:S01]  /*b910*/  @!P0 STG.E.U8 desc[UR52][R4.64+0x129], R47 ;  /* 0x0001292f04008986 */ /* 0x0001e2000c101134 */
[----:B------:R-:W-:Y:S05]  /*b920*/  @P5 BRA `(.L_x_343) ;  /* 0x00000000000c5947 */ /* 0x000fea0003800000 */
[----:B------:R-:W1:Y:S02]  /*b930*/  LDG.E.U8 R16, desc[UR52][R10.64+0x130] ;  /* 0x000130340a107981 */ /* 0x000e64000c1e1100 */
[----:B-1----:R-:W-:-:S05]  /*b940*/  PRMT R13, R16, 0x8880, RZ ;  /* 0x00008880100d7816 */ /* 0x002fca00000000ff */
[----:B------:R-:W-:-:S07]  /*b950*/  IMAD R6, R13, R18, RZ ;  /* 0x000000120d067224 */ /* 0x000fce00078e02ff */
.L_x_343:
[----:B------:R-:W-:Y:S05]  /*b960*/  BSYNC B1 ;  /* 0x0000000000017941 */ /* 0x000fea0003800000 */
.L_x_342:
[----:B-1----:R-:W-:Y:S01]  /*b970*/  @!P5 IMAD R13, R48, R17, R6 ;  /* 0x00000011300dd224 */ /* 0x002fe200078e0206 */
[----:B------:R-:W-:Y:S04]  /*b980*/  BSSY B1, `(.L_x_344) ;  /* 0x0000006000017945 */ /* 0x000fe80003800000 */
[----:B------:R1:W-:Y:S01]  /*b990*/  @!P5 STG.E.U8 desc[UR52][R2.64+0x130], R13 ;  /* 0x0001300d0200d986 */ /* 0x0003e2000c101134 */
[----:B------:R-:W-:Y:S05]  /*b9a0*/  @P4 BRA `(.L_x_345) ;  /* 0x00000000000c4947 */ /* 0x000fea0003800000 */
[----:B------:R-:W1:Y:S02]  /*b9b0*/  LDG.E.U8 R16, desc[UR52][R10.64+0x131] ;  /* 0x000131340a107981 */ /* 0x000e64000c1e1100 */
[----:B-1----:R-:W-:-:S05]  /*b9c0*/  PRMT R13, R16, 0x8880, RZ ;  /* 0x00008880100d7816 */ /* 0x002fca00000000ff */
[----:B------:R-:W-:-:S07]  /*b9d0*/  IMAD R6, R13, R18, RZ ;  /* 0x000000120d067224 */ /* 0x000fce00078e02ff */
.L_x_345:
[----:B------:R-:W-:Y:S05]  /*b9e0*/  BSYNC B1 ;  /* 0x0000000000017941 */ /* 0x000fea0003800000 */
.L_x_344:
        /* <DEDUP_REMOVED lines=13> */
.L_x_347:
[----:B------:R-:W-:Y:S05]  /*bac0*/  BSYNC B1 ;  /* 0x0000000000017941 */ /* 0x000fea0003800000 */
.L_x_346:
[----:B-1----:R-:W-:Y:S01]  /*bad0*/  @!P3 IMAD R13, R50, R17, R6 ;  /* 0x00000011320db224 */ /* 0x002fe200078e0206 */
[----:B------:R-:W-:Y:S04]  /*bae0*/  BSSY B1, `(.L_x_348) ;  /* 0x0000006000017945 */ /* 0x000fe80003800000 */
[----:B------:R1:W-:Y:S01]  /*baf0*/  @!P3 STG.E.U8 desc[UR52][R4.64+0x130], R13 ;  /* 0x0001300d0400b986 */ /* 0x0003e2000c101134 */
[----:B------:R-:W-:Y:S05]  /*bb00*/  @P2 BRA `(.L_x_349) ;  /* 0x00000000000c2947 */ /* 0x000fea0003800000 */
[----:B------:R-:W1:Y:S02]  /*bb10*/  LDG.E.U8 R16, desc[UR52][R8.64+0x131] ;  /* 0x0001313408107981 */ /* 0x000e64000c1e1100 */
[----:B-1----:R-:W-:-:S05]  /*bb20*/  PRMT R13, R16, 0x8880, RZ ;  /* 0x00008880100d7816 */ /* 0x002fca00000000ff */
[----:B------:R-:W-:-:S07]  /*bb30*/  IMAD R6, R13, R18, RZ ;  /* 0x000000120d067224 */ /* 0x000fce00078e02ff */
.L_x_349:
[----:B------:R-:W-:Y:S05]  /*bb40*/  BSYNC B1 ;  /* 0x0000000000017941 */ /* 0x000fea0003800000 */
.L_x_348:
[----:B------:R-:W-:Y:S01]  /*bb50*/  @!P2 IMAD R51, R51, R17, R6 ;  /* 0x000000113333a224 */ /* 0x000fe200078e0206 */
[----:B------:R-:W-:Y:S04]  /*bb60*/  BSSY B1, `(.L_x_350) ;  /* 0x0000006000017945 */ /* 0x000fe80003800000 */
[----:B------:R0:W-:Y:S01]  /*bb70*/  @!P2 STG.E.U8 desc[UR52][R4.64+0x131], R51 ;  /* 0x000131330400a986 */ /* 0x0001e2000c101134 */
[----:B------:R-:W-:Y:S05]  /*bb80*/  @P5 BRA `(.L_x_351) ;  /* 0x00000000000c5947 */ /* 0x000fea0003800000 */
[----:B------:R-:W1:Y:S02]  /*bb90*/  LDG.E.U8 R16, desc[UR52][R10.64+0x138] ;  /* 0x000138340a107981 */ /* 0x000e64000c1e1100 */
[----:B-1----:R-:W-:-:S05]  /*bba0*/  PRMT R13, R16, 0x8880, RZ ;  /* 0x00008880100d7816 */ /* 0x002fca00000000ff */
[----:B------:R-:W-:-:S07]  /*bbb0*/  IMAD R6, R13, R18, RZ ;  /* 0x000000120d067224 */ /* 0x000fce00078e02ff */
.L_x_351:
[----:B------:R-:W-:Y:S05]  /*bbc0*/  BSYNC B1 ;  /* 0x0000000000017941 */ /* 0x000fea0003800000 */
.L_x_350:
[----:B-1----:R-:W-:Y:S01]  /*bbd0*/  @!P5 IMAD R13, R52, R17, R6 ;  /* 0x00000011340dd224 */ /* 0x002fe200078e0206 */
[----:B------:R-:W-:Y:S04]  /*bbe0*/  BSSY B1, `(.L_x_352) ;  /* 0x0000006000017945 */ /* 0x000fe80003800000 */
[----:B------:R1:W-:Y:S01]  /*bbf0*/  @!P5 STG.E.U8 desc[UR52][R2.64+0x138], R13 ;  /* 0x0001380d0200d986 */ /* 0x0003e2000c101134 */
[----:B------:R-:W-:Y:S05]  /*bc00*/  @P4 BRA `(.L_x_353) ;  /* 0x00000000000c4947 */ /* 0x000fea0003800000 */
[----:B------:R-:W1:Y:S02]  /*bc10*/  LDG.E.U8 R16, desc[UR52][R10.64+0x139] ;  /* 0x000139340a107981 */ /* 0x000e64000c1e1100 */
[----:B-1----:R-:W-:-:S05]  /*bc20*/  PRMT R13, R16, 0x8880, RZ ;  /* 0x00008880100d7816 */ /* 0x002fca00000000ff */
[----:B------:R-:W-:-:S07]  /*bc30*/  IMAD R6, R13, R18, RZ ;  /* 0x000000120d067224 */ /* 0x000fce00078e02ff */
.L_x_353:
[----:B------:R-:W-:Y:S05]  /*bc40*/  BSYNC B1 ;  /* 0x0000000000017941 */ /* 0x000fea0003800000 */
.L_x_352:
        /* <DEDUP_REMOVED lines=13> */
.L_x_355:
[----:B------:R-:W-:Y:S05]  /*bd20*/  BSYNC B1 ;  /* 0x0000000000017941 */ /* 0x000fea0003800000 */
.L_x_354:
[----:B-1----:R-:W-:Y:S01]  /*bd30*/  @!P1 IMAD R13, R54, R17, R6 ;  /* 0x00000011360d9224 */ /* 0x002fe200078e0206 */
[----:B------:R-:W-:Y:S04]  /*bd40*/  BSSY B1, `(.L_x_356) ;  /* 0x0000006000017945 */ /* 0x000fe80003800000 */
[----:B------:R1:W-:Y:S01]  /*bd50*/  @!P1 STG.E.U8 desc[UR52][R4.64+0x138], R13 ;  /* 0x0001380d04009986 */ /* 0x0003e2000c101134 */
[----:B------:R-:W-:Y:S05]  /*bd60*/  @P0 BRA `(.L_x_357) ;  /* 0x00000000000c0947 */ /* 0x000fea0003800000 */
[----:B------:R-:W1:Y:S02]  /*bd70*/  LDG.E.U8 R16, desc[UR52][R8.64+0x139] ;  /* 0x0001393408107981 */ /* 0x000e64000c1e1100 */
[----:B-1----:R-:W-:-:S05]  /*bd80*/  PRMT R13, R16, 0x8880, RZ ;  /* 0x00008880100d7816 */ /* 0x002fca00000000ff */
[----:B------:R-:W-:-:S07]  /*bd90*/  IMAD R6, R13, R18, RZ ;  /* 0x000000120d067224 */ /* 0x000fce00078e02ff */
.L_x_357:
[----:B------:R-:W-:Y:S05]  /*bda0*/  BSYNC B1 ;  /* 0x0000000000017941 */ /* 0x000fea0003800000 */
.L_x_356:
[----:B------:R-:W-:Y:S01]  /*bdb0*/  @!P0 IMAD R55, R55, R17, R6 ;  /* 0x0000001137378224 */ /* 0x000fe200078e0206 */
[----:B------:R-:W-:Y:S04]  /*bdc0*/  BSSY B1, `(.L_x_358) ;  /* 0x0000006000017945 */ /* 0x000fe80003800000 */
[----:B------:R0:W-:Y:S01]  /*bdd0*/  @!P0 STG.E.U8 desc[UR52][R4.64+0x139], R55 ;  /* 0x0001393704008986 */ /* 0x0001e2000c101134 */
[----:B------:R-:W-:Y:S05]  /*bde0*/  @P5 BRA `(.L_x_359) ;  /* 0x00000000000c5947 */ /* 0x000fea0003800000 */
[----:B------:R-:W1:Y:S02]  /*bdf0*/  LDG.E.U8 R16, desc[UR52][R10.64+0x140] ;  /* 0x000140340a107981 */ /* 0x000e64000c1e1100 */
[----:B-1----:R-:W-:-:S05]  /*be00*/  PRMT R13, R16, 0x8880, RZ ;  /* 0x00008880100d7816 */ /* 0x002fca00000000ff */
[----:B------:R-:W-:-:S07]  /*be10*/  IMAD R6, R13, R18, RZ ;  /* 0x000000120d067224 */ /* 0x000fce00078e02ff */
.L_x_359:
[----:B------:R-:W-:Y:S05]  /*be20*/  BSYNC B1 ;  /* 0x0000000000017941 */ /* 0x000fea0003800000 */
.L_x_358:
[----:B-1----:R-:W-:Y:S01]  /*be30*/  @!P5 IMAD R13, R56, R17, R6 ;  /* 0x00000011380dd224 */ /* 0x002fe200078e0206 */
[----:B------:R-:W-:Y:S04]  /*be40*/  BSSY B1, `(.L_x_360) ;  /* 0x0000006000017945 */ /* 0x000fe80003800000 */
[----:B------:R1:W-:Y:S01]  /*be50*/  @!P5 STG.E.U8 desc[UR52][R2.64+0x140], R13 ;  /* 0x0001400d0200d986 */ /* 0x0003e2000c101134 */
[----:B------:R-:W-:Y:S05]  /*be60*/  @P4 BRA `(.L_x_361) ;  /* 0x00000000000c4947 */ /* 0x000fea0003800000 */
[----:B------:R-:W1:Y:S02]  /*be70*/  LDG.E.U8 R16, desc[UR52][R10.64+0x141] ;  /* 0x000141340a107981 */ /* 0x000e64000c1e1100 */
[----:B-1----:R-:W-:-:S05]  /*be80*/  PRMT R13, R16, 0x8880, RZ ;  /* 0x00008880100d7816 */ /* 0x002fca00000000ff */
[----:B------:R-:W-:-:S07]  /*be90*/  IMAD R6, R13, R18, RZ ;  /* 0x000000120d067224 */ /* 0x000fce00078e02ff */
.L_x_361:
[----:B------:R-:W-:Y:S05]  /*bea0*/  BSYNC B1 ;  /* 0x0000000000017941 */ /* 0x000fea0003800000 */
.L_x_360:
        /* <DEDUP_REMOVED lines=13> */
.L_x_363:
[----:B------:R-:W-:Y:S05]  /*bf80*/  BSYNC B1 ;  /* 0x0000000000017941 */ /* 0x000fea0003800000 */
.L_x_362:
[----:B-1----:R-:W-:Y:S01]  /*bf90*/  @!P3 IMAD R13, R58, R17, R6 ;  /* 0x000000113a0db224 */ /* 0x002fe200078e0206 */
[----:B------:R-:W-:Y:S04]  /*bfa0*/  BSSY B1, `(.L_x_364) ;  /* 0x0000006000017945 */ /* 0x000fe80003800000 */
[----:B------:R1:W-:Y:S01]  /*bfb0*/  @!P3 STG.E.U8 desc[UR52][R4.64+0x140], R13 ;  /* 0x0001400d0400b986 */ /* 0x0003e2000c101134 */
[----:B------:R-:W-:Y:S05]  /*bfc0*/  @P2 BRA `(.L_x_365) ;  /* 0x00000000000c2947 */ /* 0x000fea0003800000 */
[----:B------:R-:W1:Y:S02]  /*bfd0*/  LDG.E.U8 R16, desc[UR52][R8.64+0x141] ;  /* 0x0001413408107981 */ /* 0x000e64000c1e1100 */
[----:B-1----:R-:W-:-:S05]  /*bfe0*/  PRMT R13, R16, 0x8880, RZ ;  /* 0x00008880100d7816 */ /* 0x002fca00000000ff */
[----:B------:R-:W-:-:S07]  /*bff0*/  IMAD R6, R13, R18, RZ ;  /* 0x000000120d067224 */ /* 0x000fce00078e02ff */
.L_x_365:
[----:B------:R-:W-:Y:S05]  /*c000*/  BSYNC B1 ;  /* 0x0000000000017941 */ /* 0x000fea0003800000 */
.L_x_364:
[----:B------:R-:W-:Y:S01]  /*c010*/  @!P2 IMAD R59, R59, R17, R6 ;  /* 0x000000113b3ba224 */ /* 0x000fe200078e0206 */
[----:B------:R-:W-:Y:S04]  /*c020*/  BSSY B1, `(.L_x_366) ;  /* 0x0000006000017945 */ /* 0x000fe80003800000 */
[----:B------:R0:W-:Y:S01]  /*c030*/  @!P2 STG.E.U8 desc[UR52][R4.64+0x141], R59 ;  /* 0x0001413b0400a986 */ /* 0x0001e2000c101134 */
[----:B------:R-:W-:Y:S05]  /*c040*/  @P5 BRA `(.L_x_367) ;  /* 0x00000000000c5947 */ /* 0x000fea0003800000 */
[----:B------:R-:W1:Y:S02]  /*c050*/  LDG.E.U8 R16, desc[UR52][R10.64+0x148] ;  /* 0x000148340a107981 */ /* 0x000e64000c1e1100 */
[----:B-1----:R-:W-:-:S05]  /*c060*/  PRMT R13, R16, 0x8880, RZ ;  /* 0x00008880100d7816 */ /* 0x002fca00000000ff */
[----:B------:R-:W-:-:S07]  /*c070*/  IMAD R6, R13, R18, RZ ;  /* 0x000000120d067224 */ /* 0x000fce00078e02ff */
.L_x_367:
[----:B------:R-:W-:Y:S05]  /*c080*/  BSYNC B1 ;  /* 0x0000000000017941 */ /* 0x000fea0003800000 */
.L_x_366:
[----:B-1----:R-:W-:Y:S01]  /*c090*/  @!P5 IMAD R13, R60, R17, R6 ;  /* 0x000000113c0dd224 */ /* 0x002fe200078e0206 */
[----:B------:R-:W-:Y:S04]  /*c0a0*/  BSSY B1, `(.L_x_368) ;  /* 0x0000006000017945 */ /* 0x000fe80003800000 */
[----:B------:R1:W-:Y:S01]  /*c0b0*/  @!P5 STG.E.U8 desc[UR52][R2.64+0x148], R13 ;  /* 0x0001480d0200d986 */ /* 0x0003e2000c101134 */
[----:B------:R-:W-:Y:S05]  /*c0c0*/  @P4 BRA `(.L_x_369) ;  /* 0x00000000000c4947 */ /* 0x000fea0003800000 */
[----:B------:R-:W1:Y:S02]  /*c0d0*/  LDG.E.U8 R16, desc[UR52][R10.64+0x149] ;  /* 0x000149340a107981 */ /* 0x000e64000c1e1100 */
[----:B-1----:R-:W-:-:S05]  /*c0e0*/  PRMT R13, R16, 0x8880, RZ ;  /* 0x00008880100d7816 */ /* 0x002fca00000000ff */
[----:B------:R-:W-:-:S07]  /*c0f0*/  IMAD R6, R13, R18, RZ ;  /* 0x000000120d067224 */ /* 0x000fce00078e02ff */
.L_x_369:
[----:B------:R-:W-:Y:S05]  /*c100*/  BSYNC B1 ;  /* 0x0000000000017941 */ /* 0x000fea0003800000 */
.L_x_368:
        /* <DEDUP_REMOVED lines=13> */
.L_x_371:
[----:B------:R-:W-:Y:S05]  /*c1e0*/  BSYNC B1 ;  /* 0x0000000000017941 */ /* 0x000fea0003800000 */
.L_x_370:
[----:B-1----:R-:W-:Y:S01]  /*c1f0*/  @!P1 IMAD R13, R62, R17, R6 ;  /* 0x000000113e0d9224 */ /* 0x002fe200078e0206 */
[----:B------:R-:W-:Y:S04]  /*c200*/  BSSY B1, `(.L_x_372) ;  /* 0x0000006000017945 */ /* 0x000fe80003800000 */
[----:B------:R1:W-:Y:S01]  /*c210*/  @!P1 STG.E.U8 desc[UR52][R4.64+0x148], R13 ;  /* 0x0001480d04009986 */ /* 0x0003e2000c101134 */
[----:B------:R-:W-:Y:S05]  /*c220*/  @P0 BRA `(.L_x_373) ;  /* 0x00000000000c0947 */ /* 0x000fea0003800000 */
[----:B------:R-:W1:Y:S02]  /*c230*/  LDG.E.U8 R16, desc[UR52][R8.64+0x149] ;  /* 0x0001493408107981 */ /* 0x000e64000c1e1100 */
[----:B-1----:R-:W-:-:S05]  /*c240*/  PRMT R13, R16, 0x8880, RZ ;  /* 0x00008880100d7816 */ /* 0x002fca00000000ff */
[----:B------:R-:W-:-:S07]  /*c250*/  IMAD R6, R13, R18, RZ ;  /* 0x000000120d067224 */ /* 0x000fce00078e02ff */
.L_x_373:
[----:B------:R-:W-:Y:S05]  /*c260*/  BSYNC B1 ;  /* 0x0000000000017941 */ /* 0x000fea0003800000 */
.L_x_372:
[----:B------:R-:W-:Y:S01]  /*c270*/  @!P0 IMAD R63, R63, R17, R6 ;  /* 0x000000113f3f8224 */ /* 0x000fe200078e0206 */
[----:B------:R-:W-:Y:S04]  /*c280*/  BSSY B1, `(.L_x_374) ;  /* 0x0000006000017945 */ /* 0x000fe80003800000 */
[----:B------:R0:W-:Y:S01]  /*c290*/  @!P0 STG.E.U8 desc[UR52][R4.64+0x149], R63 ;  /* 0x0001493f04008986 */ /* 0x0001e2000c101134 */
[----:B------:R-:W-:Y:S05]  /*c2a0*/  @P5 BRA `(.L_x_375) ;  /* 0x00000000000c5947 */ /* 0x000fea0003800000 */
[----:B------:R-:W1:Y:S02]  /*c2b0*/  LDG.E.U8 R16, desc[UR52][R10.64+0x150] ;  /* 0x000150340a107981 */ /* 0x000e64000c1e1100 */
[----:B-1----:R-:W-:-:S05]  /*c2c0*/  PRMT R13, R16, 0x8880, RZ ;  /* 0x00008880100d7816 */ /* 0x002fca00000000ff */
[----:B------:R-:W-:-:S07]  /*c2d0*/  IMAD R6, R13, R18, RZ ;  /* 0x000000120d067224 */ /* 0x000fce00078e02ff */
.L_x_375:
[----:B------:R-:W-:Y:S05]  /*c2e0*/  BSYNC B1 ;  /* 0x0000000000017941 */ /* 0x000fea0003800000 */
.L_x_374:
[----:B-1----:R-:W-:Y:S01]  /*c2f0*/  @!P5 IMAD R13, R64, R17, R6 ;  /* 0x00000011400dd224 */ /* 0x002fe200078e0206 */
[----:B------:R-:W-:Y:S04]  /*c300*/  BSSY B1, `(.L_x_376) ;  /* 0x0000006000017945 */ /* 0x000fe80003800000 */
[----:B------:R1:W-:Y:S01]  /*c310*/  @!P5 STG.E.U8 desc[UR52][R2.64+0x150], R13 ;  /* 0x0001500d0200d986 */ /* 0x0003e2000c101134 */
[----:B------:R-:W-:Y:S05]  /*c320*/  @P4 BRA `(.L_x_377) ;  /* 0x00000000000c4947 */ /* 0x000fea0003800000 */
[----:B------:R-:W1:Y:S02]  /*c330*/  LDG.E.U8 R16, desc[UR52][R10.64+0x151] ;  /* 0x000151340a107981 */ /* 0x000e64000c1e1100 */
[----:B-1----:R-:W-:-:S05]  /*c340*/  PRMT R13, R16, 0x8880, RZ ;  /* 0x00008880100d7816 */ /* 0x002fca00000000ff */
[----:B------:R-:W-:-:S07]  /*c350*/  IMAD R6, R13, R18, RZ ;  /* 0x000000120d067224 */ /* 0x000fce00078e02ff */
.L_x_377:
[----:B------:R-:W-:Y:S05]  /*c360*/  BSYNC B1 ;  /* 0x0000000000017941 */ /* 0x000fea0003800000 */
.L_x_376:
        /* <DEDUP_REMOVED lines=13> */
.L_x_379:
[----:B------:R-:W-:Y:S05]  /*c440*/  BSYNC B1 ;  /* 0x0000000000017941 */ /* 0x000fea0003800000 */
.L_x_378:
[----:B-1----:R-:W-:Y:S01]  /*c450*/  @!P3 IMAD R13, R66, R17, R6 ;  /* 0x00000011420db224 */ /* 0x002fe200078e0206 */
[----:B------:R-:W-:Y:S04]  /*c460*/  BSSY B1, `(.L_x_380) ;  /* 0x0000006000017945 */ /* 0x000fe80003800000 */
[----:B------:R1:W-:Y:S01]  /*c470*/  @!P3 STG.E.U8 desc[UR52][R4.64+0x150], R13 ;  /* 0x0001500d0400b986 */ /* 0x0003e2000c101134 */
[----:B------:R-:W-:Y:S05]  /*c480*/  @P2 BRA `(.L_x_381) ;  /* 0x00000000000c2947 */ /* 0x000fea0003800000 */
[----:B------:R-:W1:Y:S02]  /*c490*/  LDG.E.U8 R16, desc[UR52][R8.64+0x151] ;  /* 0x0001513408107981 */ /* 0x000e64000c1e1100 */
[----:B-1----:R-:W-:-:S05]  /*c4a0*/  PRMT R13, R16, 0x8880, RZ ;  /* 0x00008880100d7816 */ /* 0x002fca00000000ff */
[----:B------:R-:W-:-:S07]  /*c4b0*/  IMAD R6, R13, R18, RZ ;  /* 0x000000120d067224 */ /* 0x000fce00078e02ff */
.L_x_381:
[----:B------:R-:W-:Y:S05]  /*c4c0*/  BSYNC B1 ;  /* 0x0000000000017941 */ /* 0x000fea0003800000 */
.L_x_380:
[----:B------:R-:W-:Y:S01]  /*c4d0*/  @!P2 IMAD R67, R67, R17, R6 ;  /* 0x000000114343a224 */ /* 0x000fe200078e0206 */
[----:B------:R-:W-:Y:S04]  /*c4e0*/  BSSY B1, `(.L_x_382) ;  /* 0x0000006000017945 */ /* 0x000fe80003800000 */
[----:B------:R0:W-:Y:S01]  /*c4f0*/  @!P2 STG.E.U8 desc[UR52][R4.64+0x151], R67 ;  /* 0x000151430400a986 */ /* 0x0001e2000c101134 */
[----:B------:R-:W-:Y:S05]  /*c500*/  @P5 BRA `(.L_x_383) ;  /* 0x00000000000c5947 */ /* 0x000fea0003800000 */
[----:B------:R-:W1:Y:S02]  /*c510*/  LDG.E.U8 R16, desc[UR52][R10.64+0x158] ;  /* 0x000158340a107981 */ /* 0x000e64000c1e1100 */
[----:B-1----:R-:W-:-:S05]  /*c520*/  PRMT R13, R16, 0x8880, RZ ;  /* 0x00008880100d7816 */ /* 0x002fca00000000ff */
[----:B------:R-:W-:-:S07]  /*c530*/  IMAD R6, R13, R18, RZ ;  /* 0x000000120d067224 */ /* 0x000fce00078e02ff */
.L_x_383:
[----:B------:R-:W-:Y:S05]  /*c540*/  BSYNC B1 ;  /* 0x0000000000017941 */ /* 0x000fea0003800000 */
.L_x_382:
[----:B-1----:R-:W-:Y:S01]  /*c550*/  @!P5 IMAD R13, R68, R17, R6 ;  /* 0x00000011440dd224 */ /* 0x002fe200078e0206 */
[----:B------:R-:W-:Y:S04]  /*c560*/  BSSY B1, `(.L_x_384) ;  /* 0x0000006000017945 */ /* 0x000fe80003800000 */
[----:B------:R1:W-:Y:S01]  /*c570*/  @!P5 STG.E.U8 desc[UR52][R2.64+0x158], R13 ;  /* 0x0001580d0200d986 */ /* 0x0003e2000c101134 */
[----:B------:R-:W-:Y:S05]  /*c580*/  @P4 BRA `(.L_x_385) ;  /* 0x00000000000c4947 */ /* 0x000fea0003800000 */
[----:B------:R-:W1:Y:S02]  /*c590*/  LDG.E.U8 R16, desc[UR52][R10.64+0x159] ;  /* 0x000159340a107981 */ /* 0x000e64000c1e1100 */
[----:B-1----:R-:W-:-:S05]  /*c5a0*/  PRMT R13, R16, 0x8880, RZ ;  /* 0x00008880100d7816 */ /* 0x002fca00000000ff */
[----:B------:R-:W-:-:S07]  /*c5b0*/  IMAD R6, R13, R18, RZ ;  /* 0x000000120d067224 */ /* 0x000fce00078e02ff */
.L_x_385:
[----:B------:R-:W-:Y:S05]  /*c5c0*/  BSYNC B1 ;  /* 0x0000000000017941 */ /* 0x000fea0003800000 */
.L_x_384:
        /* <DEDUP_REMOVED lines=13> */
.L_x_387:
[----:B------:R-:W-:Y:S05]  /*c6a0*/  BSYNC B1 ;  /* 0x0000000000017941 */ /* 0x000fea0003800000 */
.L_x_386:
[----:B-1----:R-:W-:Y:S01]  /*c6b0*/  @!P1 IMAD R13, R70, R17, R6 ;  /* 0x00000011460d9224 */ /* 0x002fe200078e0206 */
[----:B------:R-:W-:Y:S04]  /*c6c0*/  BSSY B1, `(.L_x_388) ;  /* 0x0000006000017945 */ /* 0x000fe80003800000 */
[----:B------:R1:W-:Y:S01]  /*c6d0*/  @!P1 STG.E.U8 desc[UR52][R4.64+0x158], R13 ;  /* 0x0001580d04009986 */ /* 0x0003e2000c101134 */
[----:B------:R-:W-:Y:S05]  /*c6e0*/  @P0 BRA `(.L_x_389) ;  /* 0x00000000000c0947 */ /* 0x000fea0003800000 */
[----:B------:R-:W1:Y:S02]  /*c6f0*/  LDG.E.U8 R16, desc[UR52][R8.64+0x159] ;  /* 0x0001593408107981 */ /* 0x000e64000c1e1100 */
[----:B-1----:R-:W-:-:S05]  /*c700*/  PRMT R13, R16, 0x8880, RZ ;  /* 0x00008880100d7816 */ /* 0x002fca00000000ff */
[----:B------:R-:W-:-:S07]  /*c710*/  IMAD R6, R13, R18, RZ ;  /* 0x000000120d067224 */ /* 0x000fce00078e02ff */
.L_x_389:
[----:B------:R-:W-:Y:S05]  /*c720*/  BSYNC B1 ;  /* 0x0000000000017941 */ /* 0x000fea0003800000 */
.L_x_388:
[----:B------:R-:W-:Y:S01]  /*c730*/  @!P0 IMAD R71, R71, R17, R6 ;  /* 0x0000001147478224 */ /* 0x000fe200078e0206 */
[----:B------:R-:W-:Y:S04]  /*c740*/  BSSY B1, `(.L_x_390) ;  /* 0x0000006000017945 */ /* 0x000fe80003800000 */
[----:B------:R0:W-:Y:S01]  /*c750*/  @!P0 STG.E.U8 desc[UR52][R4.64+0x159], R71 ;  /* 0x0001594704008986 */ /* 0x0001e2000c101134 */
[----:B------:R-:W-:Y:S05]  /*c760*/  @P5 BRA `(.L_x_391) ;  /* 0x00000000000c5947 */ /* 0x000fea0003800000 */
[----:B------:R-:W1:Y:S02]  /*c770*/  LDG.E.U8 R16, desc[UR52][R10.64+0x160] ;  /* 0x000160340a107981 */ /* 0x000e64000c1e1100 */
[----:B-1----:R-:W-:-:S05]  /*c780*/  PRMT R13, R16, 0x8880, RZ ;  /* 0x00008880100d7816 */ /* 0x002fca00000000ff */
[----:B------:R-:W-:-:S07]  /*c790*/  IMAD R6, R13, R18, RZ ;  /* 0x000000120d067224 */ /* 0x000fce00078e02ff */
.L_x_391:
[----:B------:R-:W-:Y:S05]  /*c7a0*/  BSYNC B1 ;  /* 0x0000000000017941 */ /* 0x000fea0003800000 */
.L_x_390:
[----:B-1----:R-:W-:Y:S01]  /*c7b0*/  @!P5 IMAD R13, R72, R17, R6 ;  /* 0x00000011480dd224 */ /* 0x002fe200078e0206 */
[----:B------:R-:W-:Y:S04]  /*c7c0*/  BSSY B1, `(.L_x_392) ;  /* 0x0000006000017945 */ /* 0x000fe80003800000 */
[----:B------:R1:W-:Y:S01]  /*c7d0*/  @!P5 STG.E.U8 desc[UR52][R2.64+0x160], R13 ;  /* 0x0001600d0200d986 */ /* 0x0003e2000c101134 */
[----:B------:R-:W-:Y:S05]  /*c7e0*/  @P4 BRA `(.L_x_393) ;  /* 0x00000000000c4947 */ /* 0x000fea0003800000 */
[----:B------:R-:W1:Y:S02]  /*c7f0*/  LDG.E.U8 R16, desc[UR52][R10.64+0x161] ;  /* 0x000161340a107981 */ /* 0x000e64000c1e1100 */
[----:B-1----:R-:W-:-:S05]  /*c800*/  PRMT R13, R16, 0x8880, RZ ;  /* 0x00008880100d7816 */ /* 0x002fca00000000ff */
[----:B------:R-:W-:-:S07]  /*c810*/  IMAD R6, R13, R18, RZ ;  /* 0x000000120d067224 */ /* 0x000fce00078e02ff */
.L_x_393:
[----:B------:R-:W-:Y:S05]  /*c820*/  BSYNC B1 ;  /* 0x0000000000017941 */ /* 0x000fea0003800000 */
.L_x_392:
        /* <DEDUP_REMOVED lines=13> */
.L_x_395:
[----:B------:R-:W-:Y:S05]  /*c900*/  BSYNC B1 ;  /* 0x0000000000017941 */ /* 0x000fea0003800000 */
.L_x_394:
[----:B-1----:R-:W-:Y:S01]  /*c910*/  @!P3 IMAD R13, R74, R17, R6 ;  /* 0x000000114a0db224 */ /* 0x002fe200078e0206 */
[----:B------:R-:W-:Y:S04]  /*c920*/  BSSY B1, `(.L_x_396) ;  /* 0x0000006000017945 */ /* 0x000fe80003800000 */
[----:B------:R1:W-:Y:S01]  /*c930*/  @!P3 STG.E.U8 desc[UR52][R4.64+0x160], R13 ;  /* 0x0001600d0400b986 */ /* 0x0003e2000c101134 */
[----:B------:R-:W-:Y:S05]  /*c940*/  @P2 BRA `(.L_x_397) ;  /* 0x00000000000c2947 */ /* 0x000fea0003800000 */
[----:B------:R-:W1:Y:S02]  /*c950*/  LDG.E.U8 R16, desc[UR52][R8.64+0x161] ;  /* 0x0001613408107981 */ /* 0x000e64000c1e1100 */
[----:B-1----:R-:W-:-:S05]  /*c960*/  PRMT R13, R16, 0x8880, RZ ;  /* 0x00008880100d7816 */ /* 0x002fca00000000ff */
[----:B------:R-:W-:-:S07]  /*c970*/  IMAD R6, R13, R18, RZ ;  /* 0x000000120d067224 */ /* 0x000fce00078e02ff */
.L_x_397:
[----:B------:R-:W-:Y:S05]  /*c980*/  BSYNC B1 ;  /* 0x0000000000017941 */ /* 0x000fea0003800000 */
.L_x_396:
[----:B------:R-:W-:Y:S01]  /*c990*/  @!P2 IMAD R75, R75, R17, R6 ;  /* 0x000000114b4ba224 */ /* 0x000fe200078e0206 */
[----:B------:R-:W-:Y:S04]  /*c9a0*/  BSSY B1, `(.L_x_398) ;  /* 0x0000006000017945 */ /* 0x000fe80003800000 */
[----:B------:R0:W-:Y:S01]  /*c9b0*/  @!P2 STG.E.U8 desc[UR52][R4.64+0x161], R75 ;  /* 0x0001614b0400a986 */ /* 0x0001e2000c101134 */
[----:B------:R-:W-:Y:S05]  /*c9c0*/  @P5 BRA `(.L_x_399) ;  /* 0x00000000000c5947 */ /* 0x000fea0003800000 */
[----:B------:R-:W1:Y:S02]  /*c9d0*/  LDG.E.U8 R16, desc[UR52][R10.64+0x168] ;  /* 0x000168340a107981 */ /* 0x000e64000c1e1100 */
[----:B-1----:R-:W-:-:S05]  /*c9e0*/  PRMT R13, R16, 0x8880, RZ ;  /* 0x00008880100d7816 */ /* 0x002fca00000000ff */
[----:B------:R-:W-:-:S07]  /*c9f0*/  IMAD R6, R13, R18, RZ ;  /* 0x000000120d067224 */ /* 0x000fce00078e02ff */
.L_x_399:
[----:B------:R-:W-:Y:S05]  /*ca00*/  BSYNC B1 ;  /* 0x0000000000017941 */ /* 0x000fea0003800000 */
.L_x_398:
[----:B-1----:R-:W-:Y:S01]  /*ca10*/  @!P5 IMAD R13, R76, R17, R6 ;  /* 0x000000114c0dd224 */ /* 0x002fe200078e0206 */
[----:B------:R-:W-:Y:S04]  /*ca20*/  BSSY B1, `(.L_x_400) ;  /* 0x0000006000017945 */ /* 0x000fe80003800000 */
[----:B------:R1:W-:Y:S01]  /*ca30*/  @!P5 STG.E.U8 desc[UR52][R2.64+0x168], R13 ;  /* 0x0001680d0200d986 */ /* 0x0003e2000c101134 */
[----:B------:R-:W-:Y:S05]  /*ca40*/  @P4 BRA `(.L_x_401) ;  /* 0x00000000000c4947 */ /* 0x000fea0003800000 */
[----:B------:R-:W1:Y:S02]  /*ca50*/  LDG.E.U8 R16, desc[UR52][R10.64+0x169] ;  /* 0x000169340a107981 */ /* 0x000e64000c1e1100 */
[----:B-1----:R-:W-:-:S05]  /*ca60*/  PRMT R13, R16, 0x8880, RZ ;  /* 0x00008880100d7816 */ /* 0x002fca00000000ff */
[----:B------:R-:W-:-:S07]  /*ca70*/  IMAD R6, R13, R18, RZ ;  /* 0x000000120d067224 */ /* 0x000fce00078e02ff */
.L_x_401:
[----:B------:R-:W-:Y:S05]  /*ca80*/  BSYNC B1 ;  /* 0x0000000000017941 */ /* 0x000fea0003800000 */
.L_x_400:
        /* <DEDUP_REMOVED lines=13> */
.L_x_403:
[----:B------:R-:W-:Y:S05]  /*cb60*/  BSYNC B1 ;  /* 0x0000000000017941 */ /* 0x000fea0003800000 */
.L_x_402:
[----:B-1----:R-:W-:Y:S01]  /*cb70*/  @!P1 IMAD R13, R78, R17, R6 ;  /* 0x000000114e0d9224 */ /* 0x002fe200078e0206 */
[----:B------:R-:W-:Y:S04]  /*cb80*/  BSSY B1, `(.L_x_404) ;  /* 0x0000006000017945 */ /* 0x000fe80003800000 */
[----:B------:R1:W-:Y:S01]  /*cb90*/  @!P1 STG.E.U8 desc[UR52][R4.64+0x168], R13 ;  /* 0x0001680d04009986 */ /* 0x0003e2000c101134 */
[----:B------:R-:W-:Y:S05]  /*cba0*/  @P0 BRA `(.L_x_405) ;  /* 0x00000000000c0947 */ /* 0x000fea0003800000 */
[----:B------:R-:W1:Y:S02]  /*cbb0*/  LDG.E.U8 R16, desc[UR52][R8.64+0x169] ;  /* 0x0001693408107981 */ /* 0x000e64000c1e1100 */
[----:B-1----:R-:W-:-:S05]  /*cbc0*/  PRMT R13, R16, 0x8880, RZ ;  /* 0x00008880100d7816 */ /* 0x002fca00000000ff */
[----:B------:R-:W-:-:S07]  /*cbd0*/  IMAD R6, R13, R18, RZ ;  /* 0x000000120d067224 */ /* 0x000fce00078e02ff */
.L_x_405:
[----:B------:R-:W-:Y:S05]  /*cbe0*/  BSYNC B1 ;  /* 0x0000000000017941 */ /* 0x000fea0003800000 */
.L_x_404:
[----:B------:R-:W-:Y:S01]  /*cbf0*/  @!P0 IMAD R79, R79, R17, R6 ;  /* 0x000000114f4f8224 */ /* 0x000fe200078e0206 */
[----:B------:R-:W-:Y:S04]  /*cc00*/  BSSY B1, `(.L_x_406) ;  /* 0x0000006000017945 */ /* 0x000fe80003800000 */
[----:B------:R0:W-:Y:S01]  /*cc10*/  @!P0 STG.E.U8 desc[UR52][R4.64+0x169], R79 ;  /* 0x0001694f04008986 */ /* 0x0001e2000c101134 */
[----:B------:R-:W-:Y:S05]  /*cc20*/  @P5 BRA `(.L_x_407) ;  /* 0x00000000000c5947 */ /* 0x000fea0003800000 */
[----:B------:R-:W1:Y:S02]  /*cc30*/  LDG.E.U8 R16, desc[UR52][R10.64+0x170] ;  /* 0x000170340a107981 */ /* 0x000e64000c1e1100 */
[----:B-1----:R-:W-:-:S05]  /*cc40*/  PRMT R13, R16, 0x8880, RZ ;  /* 0x00008880100d7816 */ /* 0x002fca00000000ff */
[----:B------:R-:W-:-:S07]  /*cc50*/  IMAD R6, R13, R18, RZ ;  /* 0x000000120d067224 */ /* 0x000fce00078e02ff */
.L_x_407:
[----:B------:R-:W-:Y:S05]  /*cc60*/  BSYNC B1 ;  /* 0x0000000000017941 */ /* 0x000fea0003800000 */
.L_x_406:
[----:B-1----:R-:W-:Y:S01]  /*cc70*/  @!P5 IMAD R13, R80, R17, R6 ;  /* 0x00000011500dd224 */ /* 0x002fe200078e0206 */
[----:B------:R-:W-:Y:S04]  /*cc80*/  BSSY B1, `(.L_x_408) ;  /* 0x0000006000017945 */ /* 0x000fe80003800000 */
[----:B------:R1:W-:Y:S01]  /*cc90*/  @!P5 STG.E.U8 desc[UR52][R2.64+0x170], R13 ;  /* 0x0001700d0200d986 */ /* 0x0003e2000c101134 */
[----:B------:R-:W-:Y:S05]  /*cca0*/  @P4 BRA `(.L_x_409) ;  /* 0x00000000000c4947 */ /* 0x000fea0003800000 */
[----:B------:R-:W1:Y:S02]  /*ccb0*/  LDG.E.U8 R16, desc[UR52][R10.64+0x171] ;  /* 0x000171340a107981 */ /* 0x000e64000c1e1100 */
[----:B-1----:R-:W-:-:S05]  /*ccc0*/  PRMT R13, R16, 0x8880, RZ ;  /* 0x00008880100d7816 */ /* 0x002fca00000000ff */
[----:B------:R-:W-:-:S07]  /*ccd0*/  IMAD R6, R13, R18, RZ ;  /* 0x000000120d067224 */ /* 0x000fce00078e02ff */
.L_x_409:
[----:B------:R-:W-:Y:S05]  /*cce0*/  BSYNC B1 ;  /* 0x0000000000017941 */ /* 0x000fea0003800000 */
.L_x_408:
        /* <DEDUP_REMOVED lines=13> */
.L_x_411:
[----:B------:R-:W-:Y:S05]  /*cdc0*/  BSYNC B1 ;  /* 0x0000000000017941 */ /* 0x000fea0003800000 */
.L_x_410:
[----:B-1----:R-:W-:Y:S01]  /*cdd0*/  @!P3 IMAD R13, R82, R17, R6 ;  /* 0x00000011520db224 */ /* 0x002fe200078e0206 */
[----:B------:R-:W-:Y:S04]  /*cde0*/  BSSY B1, `(.L_x_412) ;  /* 0x0000006000017945 */ /* 0x000fe80003800000 */
[----:B------:R1:W-:Y:S01]  /*cdf0*/  @!P3 STG.E.U8 desc[UR52][R4.64+0x170], R13 ;  /* 0x0001700d0400b986 */ /* 0x0003e2000c101134 */
[----:B------:R-:W-:Y:S05]  /*ce00*/  @P2 BRA `(.L_x_413) ;  /* 0x00000000000c2947 */ /* 0x000fea0003800000 */
[----:B------:R-:W1:Y:S02]  /*ce10*/  LDG.E.U8 R16, desc[UR52][R8.64+0x171] ;  /* 0x0001713408107981 */ /* 0x000e64000c1e1100 */
[----:B-1----:R-:W-:-:S05]  /*ce20*/  PRMT R13, R16, 0x8880, RZ ;  /* 0x00008880100d7816 */ /* 0x002fca00000000ff */
[----:B------:R-:W-:-:S07]  /*ce30*/  IMAD R6, R13, R18, RZ ;  /* 0x000000120d067224 */ /* 0x000fce00078e02ff */
.L_x_413:
[----:B------:R-:W-:Y:S05]  /*ce40*/  BSYNC B1 ;  /* 0x0000000000017941 */ /* 0x000fea0003800000 */
.L_x_412:
[----:B------:R-:W-:Y:S01]  /*ce50*/  @!P2 IMAD R83, R83, R17, R6 ;  /* 0x000000115353a224 */ /* 0x000fe200078e0206 */
[----:B------:R-:W-:Y:S04]  /*ce60*/  BSSY B1, `(.L_x_414) ;  /* 0x0000006000017945 */ /* 0x000fe80003800000 */
[----:B------:R0:W-:Y:S01]  /*ce70*/  @!P2 STG.E.U8 desc[UR52][R4.64+0x171], R83 ;  /* 0x000171530400a986 */ /* 0x0001e2000c101134 */
[----:B------:R-:W-:Y:S05]  /*ce80*/  @P5 BRA `(.L_x_415) ;  /* 0x00000000000c5947 */ /* 0x000fea0003800000 */
[----:B------:R-:W1:Y:S02]  /*ce90*/  LDG.E.U8 R16, desc[UR52][R10.64+0x178] ;  /* 0x000178340a107981 */ /* 0x000e64000c1e1100 */
[----:B-1----:R-:W-:-:S05]  /*cea0*/  PRMT R13, R16, 0x8880, RZ ;  /* 0x00008880100d7816 */ /* 0x002fca00000000ff */
[----:B------:R-:W-:-:S07]  /*ceb0*/  IMAD R6, R13, R18, RZ ;  /* 0x000000120d067224 */ /* 0x000fce00078e02ff */
.L_x_415:
[----:B------:R-:W-:Y:S05]  /*cec0*/  BSYNC B1 ;  /* 0x0000000000017941 */ /* 0x000fea0003800000 */
.L_x_414:
[----:B-1----:R-:W-:Y:S01]  /*ced0*/  @!P5 IMAD R13, R84, R17, R6 ;  /* 0x00000011540dd224 */ /* 0x002fe200078e0206 */
[----:B------:R-:W-:Y:S04]  /*cee0*/  BSSY B1, `(.L_x_416) ;  /* 0x0000006000017945 */ /* 0x000fe80003800000 */
[----:B------:R1:W-:Y:S01]  /*cef0*/  @!P5 STG.E.U8 desc[UR52][R2.64+0x178], R13 ;  /* 0x0001780d0200d986 */ /* 0x0003e2000c101134 */
[----:B------:R-:W-:Y:S05]  /*cf00*/  @P4 BRA `(.L_x_417) ;  /* 0x00000000000c4947 */ /* 0x000fea0003800000 */
[----:B------:R-:W1:Y:S02]  /*cf10*/  LDG.E.U8 R16, desc[UR52][R10.64+0x179] ;  /* 0x000179340a107981 */ /* 0x000e64000c1e1100 */
[----:B-1----:R-:W-:-:S05]  /*cf20*/  PRMT R13, R16, 0x8880, RZ ;  /* 0x00008880100d7816 */ /* 0x002fca00000000ff */
[----:B------:R-:W-:-:S07]  /*cf30*/  IMAD R6, R13, R18, RZ ;  /* 0x000000120d067224 */ /* 0x000fce00078e02ff */
.L_x_417:
[----:B------:R-:W-:Y:S05]  /*cf40*/  BSYNC B1 ;  /* 0x0000000000017941 */ /* 0x000fea0003800000 */
.L_x_416:
        /* <DEDUP_REMOVED lines=13> */
.L_x_419:
[----:B------:R-:W-:Y:S05]  /*d020*/  BSYNC B1 ;  /* 0x0000000000017941 */ /* 0x000fea0003800000 */
.L_x_418:
[----:B-1----:R-:W-:Y:S01]  /*d030*/  @!P1 IMAD R13, R86, R17, R6 ;  /* 0x00000011560d9224 */ /* 0x002fe200078e0206 */
[----:B------:R-:W-:Y:S04]  /*d040*/  BSSY B1, `(.L_x_420) ;  /* 0x0000006000017945 */ /* 0x000fe80003800000 */
[----:B------:R1:W-:Y:S01]  /*d050*/  @!P1 STG.E.U8 desc[UR52][R4.64+0x178], R13 ;  /* 0x0001780d04009986 */ /* 0x0003e2000c101134 */
[----:B------:R-:W-:Y:S05]  /*d060*/  @P0 BRA `(.L_x_421) ;  /* 0x00000000000c0947 */ /* 0x000fea0003800000 */
[----:B------:R-:W1:Y:S02]  /*d070*/  LDG.E.U8 R16, desc[UR52][R8.64+0x179] ;  /* 0x0001793408107981 */ /* 0x000e64000c1e1100 */
[----:B-1----:R-:W-:-:S05]  /*d080*/  PRMT R13, R16, 0x8880, RZ ;  /* 0x00008880100d7816 */ /* 0x002fca00000000ff */
[----:B------:R-:W-:-:S07]  /*d090*/  IMAD R6, R13, R18, RZ ;  /* 0x000000120d067224 */ /* 0x000fce00078e02ff */
.L_x_421:
[----:B------:R-:W-:Y:S05]  /*d0a0*/  BSYNC B1 ;  /* 0x0000000000017941 */ /* 0x000fea0003800000 */
.L_x_420:
[----:B------:R-:W-:Y:S01]  /*d0b0*/  @!P0 IMAD R87, R87, R17, R6 ;  /* 0x0000001157578224 */ /* 0x000fe200078e0206 */
[----:B------:R-:W-:Y:S04]  /*d0c0*/  BSSY B1, `(.L_x_422) ;  /* 0x0000006000017945 */ /* 0x000fe80003800000 */
[----:B------:R0:W-:Y:S01]  /*d0d0*/  @!P0 STG.E.U8 desc[UR52][R4.64+0x179], R87 ;  /* 0x0001795704008986 */ /* 0x0001e2000c101134 */
[----:B------:R-:W-:Y:S05]  /*d0e0*/  @P5 BRA `(.L_x_423) ;  /* 0x00000000000c5947 */ /* 0x000fea0003800000 */
[----:B------:R-:W1:Y:S02]  /*d0f0*/  LDG.E.U8 R16, desc[UR52][R10.64+0x180] ;  /* 0x000180340a107981 */ /* 0x000e64000c1e1100 */
[----:B-1----:R-:W-:-:S05]  /*d100*/  PRMT R13, R16, 0x8880, RZ ;  /* 0x00008880100d7816 */ /* 0x002fca00000000ff */
[----:B------:R-:W-:-:S07]  /*d110*/  IMAD R6, R13, R18, RZ ;  /* 0x000000120d067224 */ /* 0x000fce00078e02ff */
.L_x_423:
[----:B------:R-:W-:Y:S05]  /*d120*/  BSYNC B1 ;  /* 0x0000000000017941 */ /* 0x000fea0003800000 */
.L_x_422:
[----:B-1----:R-:W-:Y:S01]  /*d130*/  @!P5 IMAD R13, R88, R17, R6 ;  /* 0x00000011580dd224 */ /* 0x002fe200078e0206 */
[----:B------:R-:W-:Y:S04]  /*d140*/  BSSY B1, `(.L_x_424) ;  /* 0x0000006000017945 */ /* 0x000fe80003800000 */
[----:B------:R1:W-:Y:S01]  /*d150*/  @!P5 STG.E.U8 desc[UR52][R2.64+0x180], R13 ;  /* 0x0001800d0200d986 */ /* 0x0003e2000c101134 */
[----:B------:R-:W-:Y:S05]  /*d160*/  @P4 BRA `(.L_x_425) ;  /* 0x00000000000c4947 */ /* 0x000fea0003800000 */
[----:B------:R-:W1:Y:S02]  /*d170*/  LDG.E.U8 R16, desc[UR52][R10.64+0x181] ;  /* 0x000181340a107981 */ /* 0x000e64000c1e1100 */
[----:B-1----:R-:W-:-:S05]  /*d180*/  PRMT R13, R16, 0x8880, RZ ;  /* 0x00008880100d7816 */ /* 0x002fca00000000ff */
[----:B------:R-:W-:-:S07]  /*d190*/  IMAD R6, R13, R18, RZ ;  /* 0x000000120d067224 */ /* 0x000fce00078e02ff */
.L_x_425:
[----:B------:R-:W-:Y:S05]  /*d1a0*/  BSYNC B1 ;  /* 0x0000000000017941 */ /* 0x000fea0003800000 */
.L_x_424:
        /* <DEDUP_REMOVED lines=13> */
.L_x_427:
[----:B------:R-:W-:Y:S05]  /*d280*/  BSYNC B1 ;  /* 0x0000000000017941 */ /* 0x000fea0003800000 */
.L_x_426:
[----:B-1----:R-:W-:Y:S01]  /*d290*/  @!P3 IMAD R13, R90, R17, R6 ;  /* 0x000000115a0db224 */ /* 0x002fe200078e0206 */
[----:B------:R-:W-:Y:S04]  /*d2a0*/  BSSY B1, `(.L_x_428) ;  /* 0x0000006000017945 */ /* 0x000fe80003800000 */
[----:B------:R1:W-:Y:S01]  /*d2b0*/  @!P3 STG.E.U8 desc[UR52][R4.64+0x180], R13 ;  /* 0x0001800d0400b986 */ /* 0x0003e2000c101134 */
[----:B------:R-:W-:Y:S05]  /*d2c0*/  @P2 BRA `(.L_x_429) ;  /* 0x00000000000c2947 */ /* 0x000fea0003800000 */
[----:B------:R-:W1:Y:S02]  /*d2d0*/  LDG.E.U8 R16, desc[UR52][R8.64+0x181] ;  /* 0x0001813408107981 */ /* 0x000e64000c1e1100 */
[----:B-1----:R-:W-:-:S05]  /*d2e0*/  PRMT R13, R16, 0x8880, RZ ;  /* 0x00008880100d7816 */ /* 0x002fca00000000ff */
[----:B------:R-:W-:-:S07]  /*d2f0*/  IMAD R6, R13, R18, RZ ;  /* 0x000000120d067224 */ /* 0x000fce00078e02ff */
.L_x_429:
[----:B------:R-:W-:Y:S05]  /*d300*/  BSYNC B1 ;  /* 0x0000000000017941 */ /* 0x000fea0003800000 */
.L_x_428:
[----:B------:R-:W-:Y:S01]  /*d310*/  @!P2 IMAD R91, R91, R17, R6 ;  /* 0x000000115b5ba224 */ /* 0x000fe200078e0206 */
[----:B------:R-:W-:Y:S04]  /*d320*/  BSSY B1, `(.L_x_430) ;  /* 0x0000006000017945 */ /* 0x000fe80003800000 */
[----:B------:R0:W-:Y:S01]  /*d330*/  @!P2 STG.E.U8 desc[UR52][R4.64+0x181], R91 ;  /* 0x0001815b0400a986 */ /* 0x0001e2000c101134 */
[----:B------:R-:W-:Y:S05]  /*d340*/  @P5 BRA `(.L_x_431) ;  /* 0x00000000000c5947 */ /* 0x000fea0003800000 */
[----:B------:R-:W1:Y:S02]  /*d350*/  LDG.E.U8 R16, desc[UR52][R10.64+0x188] ;  /* 0x000188340a107981 */ /* 0x000e64000c1e1100 */
[----:B-1----:R-:W-:-:S05]  /*d360*/  PRMT R13, R16, 0x8880, RZ ;  /* 0x00008880100d7816 */ /* 0x002fca00000000ff */
[----:B------:R-:W-:-:S07]  /*d370*/  IMAD R6, R13, R18, RZ ;  /* 0x000000120d067224 */ /* 0x000fce00078e02ff */
.L_x_431:
[----:B------:R-:W-:Y:S05]  /*d380*/  BSYNC B1 ;  /* 0x0000000000017941 */ /* 0x000fea0003800000 */
.L_x_430:
[----:B-1----:R-:W-:Y:S01]  /*d390*/  @!P5 IMAD R13, R92, R17, R6 ;  /* 0x000000115c0dd224 */ /* 0x002fe200078e0206 */
[----:B------:R-:W-:Y:S04]  /*d3a0*/  BSSY B1, `(.L_x_432) ;  /* 0x0000006000017945 */ /* 0x000fe80003800000 */
[----:B------:R1:W-:Y:S01]  /*d3b0*/  @!P5 STG.E.U8 desc[UR52][R2.64+0x188], R13 ;  /* 0x0001880d0200d986 */ /* 0x0003e2000c101134 */
[----:B------:R-:W-:Y:S05]  /*d3c0*/  @P4 BRA `(.L_x_433) ;  /* 0x00000000000c4947 */ /* 0x000fea0003800000 */
[----:B------:R-:W1:Y:S02]  /*d3d0*/  LDG.E.U8 R16, desc[UR52][R10.64+0x189] ;  /* 0x000189340a107981 */ /* 0x000e64000c1e1100 */
[----:B-1----:R-:W-:-:S05]  /*d3e0*/  PRMT R13, R16, 0x8880, RZ ;  /* 0x00008880100d7816 */ /* 0x002fca00000000ff */
[----:B------:R-:W-:-:S07]  /*d3f0*/  IMAD R6, R13, R18, RZ ;  /* 0x000000120d067224 */ /* 0x000fce00078e02ff */
.L_x_433:
[----:B------:R-:W-:Y:S05]  /*d400*/  BSYNC B1 ;  /* 0x0000000000017941 */ /* 0x000fea0003800000 */
.L_x_432:
        /* <DEDUP_REMOVED lines=13> */
.L_x_435:
[----:B------:R-:W-:Y:S05]  /*d4e0*/  BSYNC B1 ;  /* 0x0000000000017941 */ /* 0x000fea0003800000 */
.L_x_434:
[----:B-1----:R-:W-:Y:S01]  /*d4f0*/  @!P1 IMAD R13, R94, R17, R6 ;  /* 0x000000115e0d9224 */ /* 0x002fe200078e0206 */
[----:B------:R-:W-:Y:S04]  /*d500*/  BSSY B1, `(.L_x_436) ;  /* 0x0000006000017945 */ /* 0x000fe80003800000 */
[----:B------:R1:W-:Y:S01]  /*d510*/  @!P1 STG.E.U8 desc[UR52][R4.64+0x188], R13 ;  /* 0x0001880d04009986 */ /* 0x0003e2000c101134 */
[----:B------:R-:W-:Y:S05]  /*d520*/  @P0 BRA `(.L_x_437) ;  /* 0x00000000000c0947 */ /* 0x000fea0003800000 */
[----:B------:R-:W1:Y:S02]  /*d530*/  LDG.E.U8 R16, desc[UR52][R8.64+0x189] ;  /* 0x0001893408107981 */ /* 0x000e64000c1e1100 */
[----:B-1----:R-:W-:-:S05]  /*d540*/  PRMT R13, R16, 0x8880, RZ ;  /* 0x00008880100d7816 */ /* 0x002fca00000000ff */
[----:B------:R-:W-:-:S07]  /*d550*/  IMAD R6, R13, R18, RZ ;  /* 0x000000120d067224 */ /* 0x000fce00078e02ff */
.L_x_437:
[----:B------:R-:W-:Y:S05]  /*d560*/  BSYNC B1 ;  /* 0x0000000000017941 */ /* 0x000fea0003800000 */
.L_x_436:
[----:B------:R-:W-:Y:S01]  /*d570*/  @!P0 IMAD R95, R95, R17, R6 ;  /* 0x000000115f5f8224 */ /* 0x000fe200078e0206 */
[----:B------:R-:W-:Y:S04]  /*d580*/  BSSY B1, `(.L_x_438) ;  /* 0x0000006000017945 */ /* 0x000fe80003800000 */
[----:B------:R0:W-:Y:S01]  /*d590*/  @!P0 STG.E.U8 desc[UR52][R4.64+0x189], R95 ;  /* 0x0001895f04008986 */ /* 0x0001e2000c101134 */
[----:B------:R-:W-:Y:S05]  /*d5a0*/  @P5 BRA `(.L_x_439) ;  /* 0x00000000000c5947 */ /* 0x000fea0003800000 */
[----:B------:R-:W1:Y:S02]  /*d5b0*/  LDG.E.U8 R16, desc[UR52][R10.64+0x190] ;  /* 0x000190340a107981 */ /* 0x000e64000c1e1100 */
[----:B-1----:R-:W-:-:S05]  /*d5c0*/  PRMT R13, R16, 0x8880, RZ ;  /* 0x00008880100d7816 */ /* 0x002fca00000000ff */
[----:B------:R-:W-:-:S07]  /*d5d0*/  IMAD R6, R13, R18, RZ ;  /* 0x000000120d067224 */ /* 0x000fce00078e02ff */
.L_x_439:
[----:B------:R-:W-:Y:S05]  /*d5e0*/  BSYNC B1 ;  /* 0x0000000000017941 */ /* 0x000fea0003800000 */
.L_x_438:
[----:B-1----:R-:W-:Y:S01]  /*d5f0*/  @!P5 IMAD R13, R96, R17, R6 ;  /* 0x00000011600dd224 */ /* 0x002fe200078e0206 */
[----:B------:R-:W-:Y:S04]  /*d600*/  BSSY B1, `(.L_x_440) ;  /* 0x0000006000017945 */ /* 0x000fe80003800000 */
[----:B------:R1:W-:Y:S01]  /*d610*/  @!P5 STG.E.U8 desc[UR52][R2.64+0x190], R13 ;  /* 0x0001900d0200d986 */ /* 0x0003e2000c101134 */
[----:B------:R-:W-:Y:S05]  /*d620*/  @P4 BRA `(.L_x_441) ;  /* 0x00000000000c4947 */ /* 0x000fea0003800000 */
[----:B------:R-:W1:Y:S02]  /*d630*/  LDG.E.U8 R16, desc[UR52][R10.64+0x191] ;  /* 0x000191340a107981 */ /* 0x000e64000c1e1100 */
[----:B-1----:R-:W-:-:S05]  /*d640*/  PRMT R13, R16, 0x8880, RZ ;  /* 0x00008880100d7816 */ /* 0x002fca00000000ff */
[----:B------:R-:W-:-:S07]  /*d650*/  IMAD R6, R13, R18, RZ ;  /* 0x000000120d067224 */ /* 0x000fce00078e02ff */
.L_x_441:
[----:B------:R-:W-:Y:S05]  /*d660*/  BSYNC B1 ;  /* 0x0000000000017941 */ /* 0x000fea0003800000 */
.L_x_440:
        /* <DEDUP_REMOVED lines=13> */
.L_x_443:
[----:B------:R-:W-:Y:S05]  /*d740*/  BSYNC B1 ;  /* 0x0000000000017941 */ /* 0x000fea0003800000 */
.L_x_442:
[----:B-1----:R-:W-:Y:S01]  /*d750*/  @!P3 IMAD R13, R98, R17, R6 ;  /* 0x00000011620db224 */ /* 0x002fe200078e0206 */
[----:B------:R-:W-:Y:S04]  /*d760*/  BSSY B1, `(.L_x_444) ;  /* 0x0000006000017945 */ /* 0x000fe80003800000 */
[----:B------:R1:W-:Y:S01]  /*d770*/  @!P3 STG.E.U8 desc[UR52][R4.64+0x190], R13 ;  /* 0x0001900d0400b986 */ /* 0x0003e2000c101134 */
[----:B------:R-:W-:Y:S05]  /*d780*/  @P2 BRA `(.L_x_445) ;  /* 0x00000000000c2947 */ /* 0x000fea0003800000 */
[----:B------:R-:W1:Y:S02]  /*d790*/  LDG.E.U8 R16, desc[UR52][R8.64+0x191] ;  /* 0x0001913408107981 */ /* 0x000e64000c1e1100 */
[----:B-1----:R-:W-:-:S05]  /*d7a0*/  PRMT R13, R16, 0x8880, RZ ;  /* 0x00008880100d7816 */ /* 0x002fca00000000ff */
[----:B------:R-:W-:-:S07]  /*d7b0*/  IMAD R6, R13, R18, RZ ;  /* 0x000000120d067224 */ /* 0x000fce00078e02ff */
.L_x_445:
[----:B------:R-:W-:Y:S05]  /*d7c0*/  BSYNC B1 ;  /* 0x0000000000017941 */ /* 0x000fea0003800000 */
.L_x_444:
[----:B------:R-:W-:Y:S01]  /*d7d0*/  @!P2 IMAD R99, R99, R17, R6 ;  /* 0x000000116363a224 */ /* 0x000fe200078e0206 */
[----:B------:R-:W-:Y:S04]  /*d7e0*/  BSSY B1, `(.L_x_446) ;  /* 0x0000006000017945 */ /* 0x000fe80003800000 */
[----:B------:R0:W-:Y:S01]  /*d7f0*/  @!P2 STG.E.U8 desc[UR52][R4.64+0x191], R99 ;  /* 0x000191630400a986 */ /* 0x0001e2000c101134 */
[----:B------:R-:W-:Y:S05]  /*d800*/  @P5 BRA `(.L_x_447) ;  /* 0x00000000000c5947 */ /* 0x000fea0003800000 */
[----:B------:R-:W1:Y:S02]  /*d810*/  LDG.E.U8 R16, desc[UR52][R10.64+0x198] ;  /* 0x000198340a107981 */ /* 0x000e64000c1e1100 */
[----:B-1----:R-:W-:-:S05]  /*d820*/  PRMT R13, R16, 0x8880, RZ ;  /* 0x00008880100d7816 */ /* 0x002fca00000000ff */
[----:B------:R-:W-:-:S07]  /*d830*/  IMAD R6, R13, R18, RZ ;  /* 0x000000120d067224 */ /* 0x000fce00078e02ff */
.L_x_447:
[----:B------:R-:W-:Y:S05]  /*d840*/  BSYNC B1 ;  /* 0x0000000000017941 */ /* 0x000fea0003800000 */
.L_x_446:
[----:B-1----:R-:W-:Y:S01]  /*d850*/  @!P5 IMAD R13, R100, R17, R6 ;  /* 0x00000011640dd224 */ /* 0x002fe200078e0206 */
[----:B------:R-:W-:Y:S04]  /*d860*/  BSSY B1, `(.L_x_448) ;  /* 0x0000006000017945 */ /* 0x000fe80003800000 */
[----:B------:R1:W-:Y:S01]  /*d870*/  @!P5 STG.E.U8 desc[UR52][R2.64+0x198], R13 ;  /* 0x0001980d0200d986 */ /* 0x0003e2000c101134 */
[----:B------:R-:W-:Y:S05]  /*d880*/  @P4 BRA `(.L_x_449) ;  /* 0x00000000000c4947 */ /* 0x000fea0003800000 */
[----:B------:R-:W1:Y:S02]  /*d890*/  LDG.E.U8 R16, desc[UR52][R10.64+0x199] ;  /* 0x000199340a107981 */ /* 0x000e64000c1e1100 */
[----:B-1----:R-:W-:-:S05]  /*d8a0*/  PRMT R13, R16, 0x8880, RZ ;  /* 0x00008880100d7816 */ /* 0x002fca00000000ff */
[----:B------:R-:W-:-:S07]  /*d8b0*/  IMAD R6, R13, R18, RZ ;  /* 0x000000120d067224 */ /* 0x000fce00078e02ff */
.L_x_449:
[----:B------:R-:W-:Y:S05]  /*d8c0*/  BSYNC B1 ;  /* 0x0000000000017941 */ /* 0x000fea0003800000 */
.L_x_448:
        /* <DEDUP_REMOVED lines=13> */
.L_x_451:
[----:B------:R-:W-:Y:S05]  /*d9a0*/  BSYNC B1 ;  /* 0x0000000000017941 */ /* 0x000fea0003800000 */
.L_x_450:
[----:B-1----:R-:W-:Y:S01]  /*d9b0*/  @!P1 IMAD R13, R102, R17, R6 ;  /* 0x00000011660d9224 */ /* 0x002fe200078e0206 */
[----:B------:R-:W-:Y:S04]  /*d9c0*/  BSSY B1, `(.L_x_452) ;  /* 0x0000006000017945 */ /* 0x000fe80003800000 */
[----:B------:R1:W-:Y:S01]  /*d9d0*/  @!P1 STG.E.U8 desc[UR52][R4.64+0x198], R13 ;  /* 0x0001980d04009986 */ /* 0x0003e2000c101134 */
[----:B------:R-:W-:Y:S05]  /*d9e0*/  @P0 BRA `(.L_x_453) ;  /* 0x00000000000c0947 */ /* 0x000fea0003800000 */
[----:B------:R-:W1:Y:S02]  /*d9f0*/  LDG.E.U8 R16, desc[UR52][R8.64+0x199] ;  /* 0x0001993408107981 */ /* 0x000e64000c1e1100 */
[----:B-1----:R-:W-:-:S05]  /*da00*/  PRMT R13, R16, 0x8880, RZ ;  /* 0x00008880100d7816 */ /* 0x002fca00000000ff */
[----:B------:R-:W-:-:S07]  /*da10*/  IMAD R6, R13, R18, RZ ;  /* 0x000000120d067224 */ /* 0x000fce00078e02ff */
.L_x_453:
[----:B------:R-:W-:Y:S05]  /*da20*/  BSYNC B1 ;  /* 0x0000000000017941 */ /* 0x000fea0003800000 */
.L_x_452:
[----:B------:R-:W-:Y:S01]  /*da30*/  @!P0 IMAD R103, R103, R17, R6 ;  /* 0x0000001167678224 */ /* 0x000fe200078e0206 */
[----:B------:R-:W-:Y:S04]  /*da40*/  BSSY B1, `(.L_x_454) ;  /* 0x0000006000017945 */ /* 0x000fe80003800000 */
[----:B------:R0:W-:Y:S01]  /*da50*/  @!P0 STG.E.U8 desc[UR52][R4.64+0x199], R103 ;  /* 0x0001996704008986 */ /* 0x0001e2000c101134 */
[----:B------:R-:W-:Y:S05]  /*da60*/  @P5 BRA `(.L_x_455) ;  /* 0x00000000000c5947 */ /* 0x000fea0003800000 */
[----:B------:R-:W1:Y:S02]  /*da70*/  LDG.E.U8 R16, desc[UR52][R10.64+0x1a0] ;  /* 0x0001a0340a107981 */ /* 0x000e64000c1e1100 */
[----:B-1----:R-:W-:-:S05]  /*da80*/  PRMT R13, R16, 0x8880, RZ ;  /* 0x00008880100d7816 */ /* 0x002fca00000000ff */
[----:B------:R-:W-:-:S07]  /*da90*/  IMAD R6, R13, R18, RZ ;  /* 0x000000120d067224 */ /* 0x000fce00078e02ff */
.L_x_455:
[----:B------:R-:W-:Y:S05]  /*daa0*/  BSYNC B1 ;  /* 0x0000000000017941 */ /* 0x000fea0003800000 */
.L_x_454:
[----:B-1----:R-:W-:Y:S01]  /*dab0*/  @!P5 IMAD R13, R104, R17, R6 ;  /* 0x00000011680dd224 */ /* 0x002fe200078e0206 */
[----:B------:R-:W-:Y:S04]  /*dac0*/  BSSY B1, `(.L_x_456) ;  /* 0x0000006000017945 */ /* 0x000fe80003800000 */
[----:B------:R1:W-:Y:S01]  /*dad0*/  @!P5 STG.E.U8 desc[UR52][R2.64+0x1a0], R13 ;  /* 0x0001a00d0200d986 */ /* 0x0003e2000c101134 */
[----:B------:R-:W-:Y:S05]  /*dae0*/  @P4 BRA `(.L_x_457) ;  /* 0x00000000000c4947 */ /* 0x000fea0003800000 */
[----:B------:R-:W1:Y:S02]  /*daf0*/  LDG.E.U8 R16, desc[UR52][R10.64+0x1a1] ;  /* 0x0001a1340a107981 */ /* 0x000e64000c1e1100 */
[----:B-1----:R-:W-:-:S05]  /*db00*/  PRMT R13, R16, 0x8880, RZ ;  /* 0x00008880100d7816 */ /* 0x002fca00000000ff */
[----:B------:R-:W-:-:S07]  /*db10*/  IMAD R6, R13, R18, RZ ;  /* 0x000000120d067224 */ /* 0x000fce00078e02ff */
.L_x_457:
[----:B------:R-:W-:Y:S05]  /*db20*/  BSYNC B1 ;  /* 0x0000000000017941 */ /* 0x000fea0003800000 */
.L_x_456:
        /* <DEDUP_REMOVED lines=13> */
.L_x_459:
[----:B------:R-:W-:Y:S05]  /*dc00*/  BSYNC B1 ;  /* 0x0000000000017941 */ /* 0x000fea0003800000 */
.L_x_458:
[----:B-1----:R-:W-:Y:S01]  /*dc10*/  @!P3 IMAD R13, R106, R17, R6 ;  /* 0x000000116a0db224 */ /* 0x002fe200078e0206 */
[----:B------:R-:W-:Y:S04]  /*dc20*/  BSSY B1, `(.L_x_460) ;  /* 0x0000006000017945 */ /* 0x000fe80003800000 */
[----:B------:R1:W-:Y:S01]  /*dc30*/  @!P3 STG.E.U8 desc[UR52][R4.64+0x1a0], R13 ;  /* 0x0001a00d0400b986 */ /* 0x0003e2000c101134 */
[----:B------:R-:W-:Y:S05]  /*dc40*/  @P2 BRA `(.L_x_461) ;  /* 0x00000000000c2947 */ /* 0x000fea0003800000 */
[----:B------:R-:W1:Y:S02]  /*dc50*/  LDG.E.U8 R16, desc[UR52][R8.64+0x1a1] ;  /* 0x0001a13408107981 */ /* 0x000e64000c1e1100 */
[----:B-1----:R-:W-:-:S05]  /*dc60*/  PRMT R13, R16, 0x8880, RZ ;  /* 0x00008880100d7816 */ /* 0x002fca00000000ff */
[----:B------:R-:W-:-:S07]  /*dc70*/  IMAD R6, R13, R18, RZ ;  /* 0x000000120d067224 */ /* 0x000fce00078e02ff */
.L_x_461:
[----:B------:R-:W-:Y:S05]  /*dc80*/  BSYNC B1 ;  /* 0x0000000000017941 */ /* 0x000fea0003800000 */
.L_x_460:
[----:B------:R-:W-:Y:S01]  /*dc90*/  @!P2 IMAD R107, R107, R17, R6 ;  /* 0x000000116b6ba224 */ /* 0x000fe200078e0206 */
[----:B------:R-:W-:Y:S04]  /*dca0*/  BSSY B1, `(.L_x_462) ;  /* 0x0000006000017945 */ /* 0x000fe80003800000 */
[----:B------:R0:W-:Y:S01]  /*dcb0*/  @!P2 STG.E.U8 desc[UR52][R4.64+0x1a1], R107 ;  /* 0x0001a16b0400a986 */ /* 0x0001e2000c101134 */
[----:B------:R-:W-:Y:S05]  /*dcc0*/  @P5 BRA `(.L_x_463) ;  /* 0x00000000000c5947 */ /* 0x000fea0003800000 */
[----:B------:R-:W1:Y:S02]  /*dcd0*/  LDG.E.U8 R16, desc[UR52][R10.64+0x1a8] ;  /* 0x0001a8340a107981 */ /* 0x000e64000c1e1100 */
[----:B-1----:R-:W-:-:S05]  /*dce0*/  PRMT R13, R16, 0x8880, RZ ;  /* 0x00008880100d7816 */ /* 0x002fca00000000ff */
[----:B------:R-:W-:-:S07]  /*dcf0*/  IMAD R6, R13, R18, RZ ;  /* 0x000000120d067224 */ /* 0x000fce00078e02ff */
.L_x_463:
[----:B------:R-:W-:Y:S05]  /*dd00*/  BSYNC B1 ;  /* 0x0000000000017941 */ /* 0x000fea0003800000 */
.L_x_462:
[----:B-1----:R-:W-:Y:S01]  /*dd10*/  @!P5 IMAD R13, R108, R17, R6 ;  /* 0x000000116c0dd224 */ /* 0x002fe200078e0206 */
[----:B------:R-:W-:Y:S04]  /*dd20*/  BSSY B1, `(.L_x_464) ;  /* 0x0000006000017945 */ /* 0x000fe80003800000 */
[----:B------:R1:W-:Y:S01]  /*dd30*/  @!P5 STG.E.U8 desc[UR52][R2.64+0x1a8], R13 ;  /* 0x0001a80d0200d986 */ /* 0x0003e2000c101134 */
[----:B------:R-:W-:Y:S05]  /*dd40*/  @P4 BRA `(.L_x_465) ;  /* 0x00000000000c4947 */ /* 0x000fea0003800000 */
[----:B------:R-:W1:Y:S02]  /*dd50*/  LDG.E.U8 R16, desc[UR52][R10.64+0x1a9] ;  /* 0x0001a9340a107981 */ /* 0x000e64000c1e1100 */
[----:B-1----:R-:W-:-:S05]  /*dd60*/  PRMT R13, R16, 0x8880, RZ ;  /* 0x00008880100d7816 */ /* 0x002fca00000000ff */
[----:B------:R-:W-:-:S07]  /*dd70*/  IMAD R6, R13, R18, RZ ;  /* 0x000000120d067224 */ /* 0x000fce00078e02ff */
.L_x_465:
[----:B------:R-:W-:Y:S05]  /*dd80*/  BSYNC B1 ;  /* 0x0000000000017941 */ /* 0x000fea0003800000 */
.L_x_464:
        /* <DEDUP_REMOVED lines=13> */
.L_x_467:
[----:B------:R-:W-:Y:S05]  /*de60*/  BSYNC B1 ;  /* 0x0000000000017941 */ /* 0x000fea0003800000 */
.L_x_466:
[----:B-1----:R-:W-:Y:S01]  /*de70*/  @!P1 IMAD R13, R110, R17, R6 ;  /* 0x000000116e0d9224 */ /* 0x002fe200078e0206 */
[----:B------:R-:W-:Y:S04]  /*de80*/  BSSY B1, `(.L_x_468) ;  /* 0x0000006000017945 */ /* 0x000fe80003800000 */
[----:B------:R1:W-:Y:S01]  /*de90*/  @!P1 STG.E.U8 desc[UR52][R4.64+0x1a8], R13 ;  /* 0x0001a80d04009986 */ /* 0x0003e2000c101134 */
[----:B------:R-:W-:Y:S05]  /*dea0*/  @P0 BRA `(.L_x_469) ;  /* 0x00000000000c0947 */ /* 0x000fea0003800000 */
[----:B------:R-:W1:Y:S02]  /*deb0*/  LDG.E.U8 R16, desc[UR52][R8.64+0x1a9] ;  /* 0x0001a93408107981 */ /* 0x000e64000c1e1100 */
[----:B-1----:R-:W-:-:S05]  /*dec0*/  PRMT R13, R16, 0x8880, RZ ;  /* 0x00008880100d7816 */ /* 0x002fca00000000ff */
[----:B------:R-:W-:-:S07]  /*ded0*/  IMAD R6, R13, R18, RZ ;  /* 0x000000120d067224 */ /* 0x000fce00078e02ff */
.L_x_469:
[----:B------:R-:W-:Y:S05]  /*dee0*/  BSYNC B1 ;  /* 0x0000000000017941 */ /* 0x000fea0003800000 */
.L_x_468:
[----:B------:R-:W-:Y:S01]  /*def0*/  @!P0 IMAD R111, R111, R17, R6 ;  /* 0x000000116f6f8224 */ /* 0x000fe200078e0206 */
[----:B------:R-:W-:Y:S04]  /*df00*/  BSSY B1, `(.L_x_470) ;  /* 0x0000006000017945 */ /* 0x000fe80003800000 */
[----:B------:R0:W-:Y:S01]  /*df10*/  @!P0 STG.E.U8 desc[UR52][R4.64+0x1a9], R111 ;  /* 0x0001a96f04008986 */ /* 0x0001e2000c101134 */
[----:B------:R-:W-:Y:S05]  /*df20*/  @P5 BRA `(.L_x_471) ;  /* 0x00000000000c5947 */ /* 0x000fea0003800000 */
[----:B------:R-:W1:Y:S02]  /*df30*/  LDG.E.U8 R16, desc[UR52][R10.64+0x1b0] ;  /* 0x0001b0340a107981 */ /* 0x000e64000c1e1100 */
[----:B-1----:R-:W-:-:S05]  /*df40*/  PRMT R13, R16, 0x8880, RZ ;  /* 0x00008880100d7816 */ /* 0x002fca00000000ff */
[----:B------:R-:W-:-:S07]  /*df50*/  IMAD R6, R13, R18, RZ ;  /* 0x000000120d067224 */ /* 0x000fce00078e02ff */
.L_x_471:
[----:B------:R-:W-:Y:S05]  /*df60*/  BSYNC B1 ;  /* 0x0000000000017941 */ /* 0x000fea0003800000 */
.L_x_470:
[----:B-1----:R-:W-:Y:S01]  /*df70*/  @!P5 IMAD R13, R112, R17, R6 ;  /* 0x00000011700dd224 */ /* 0x002fe200078e0206 */
[----:B------:R-:W-:Y:S04]  /*df80*/  BSSY B1, `(.L_x_472) ;  /* 0x0000006000017945 */ /* 0x000fe80003800000 */
[----:B------:R1:W-:Y:S01]  /*df90*/  @!P5 STG.E.U8 desc[UR52][R2.64+0x1b0], R13 ;  /* 0x0001b00d0200d986 */ /* 0x0003e2000c101134 */
[----:B------:R-:W-:Y:S05]  /*dfa0*/  @P4 BRA `(.L_x_473) ;  /* 0x00000000000c4947 */ /* 0x000fea0003800000 */
[----:B------:R-:W1:Y:S02]  /*dfb0*/  LDG.E.U8 R16, desc[UR52][R10.64+0x1b1] ;  /* 0x0001b1340a107981 */ /* 0x000e64000c1e1100 */
[----:B-1----:R-:W-:-:S05]  /*dfc0*/  PRMT R13, R16, 0x8880, RZ ;  /* 0x00008880100d7816 */ /* 0x002fca00000000ff */
[----:B------:R-:W-:-:S07]  /*dfd0*/  IMAD R6, R13, R18, RZ ;  /* 0x000000120d067224 */ /* 0x000fce00078e02ff */
.L_x_473:
[----:B------:R-:W-:Y:S05]  /*dfe0*/  BSYNC B1 ;  /* 0x0000000000017941 */ /* 0x000fea0003800000 */
.L_x_472:
        /* <DEDUP_REMOVED lines=13> */
.L_x_475:
[----:B------:R-:W-:Y:S05]  /*e0c0*/  BSYNC B1 ;  /* 0x0000000000017941 */ /* 0x000fea0003800000 */
.L_x_474:
[----:B-1----:R-:W-:Y:S01]  /*e0d0*/  @!P3 IMAD R13, R114, R17, R6 ;  /* 0x00000011720db224 */ /* 0x002fe200078e0206 */
[----:B------:R-:W-:Y:S04]  /*e0e0*/  BSSY B1, `(.L_x_476) ;  /* 0x0000006000017945 */ /* 0x000fe80003800000 */
[----:B------:R1:W-:Y:S01]  /*e0f0*/  @!P3 STG.E.U8 desc[UR52][R4.64+0x1b0], R13 ;  /* 0x0001b00d0400b986 */ /* 0x0003e2000c101134 */
[----:B------:R-:W-:Y:S05]  /*e100*/  @P2 BRA `(.L_x_477) ;  /* 0x00000000000c2947 */ /* 0x000fea0003800000 */
[----:B------:R-:W1:Y:S02]  /*e110*/  LDG.E.U8 R16, desc[UR52][R8.64+0x1b1] ;  /* 0x0001b13408107981 */ /* 0x000e64000c1e1100 */
[----:B-1----:R-:W-:-:S05]  /*e120*/  PRMT R13, R16, 0x8880, RZ ;  /* 0x00008880100d7816 */ /* 0x002fca00000000ff */
[----:B------:R-:W-:-:S07]  /*e130*/  IMAD R6, R13, R18, RZ ;  /* 0x000000120d067224 */ /* 0x000fce00078e02ff */
.L_x_477:
[----:B------:R-:W-:Y:S05]  /*e140*/  BSYNC B1 ;  /* 0x0000000000017941 */ /* 0x000fea0003800000 */
.L_x_476:
[----:B------:R-:W-:Y:S01]  /*e150*/  @!P2 IMAD R115, R115, R17, R6 ;  /* 0x000000117373a224 */ /* 0x000fe200078e0206 */
[----:B------:R-:W-:Y:S04]  /*e160*/  BSSY B1, `(.L_x_478) ;  /* 0x0000006000017945 */ /* 0x000fe80003800000 */
[----:B------:R0:W-:Y:S01]  /*e170*/  @!P2 STG.E.U8 desc[UR52][R4.64+0x1b1], R115 ;  /* 0x0001b1730400a986 */ /* 0x0001e2000c101134 */
[----:B------:R-:W-:Y:S05]  /*e180*/  @P5 BRA `(.L_x_479) ;  /* 0x00000000000c5947 */ /* 0x000fea0003800000 */
[----:B------:R-:W1:Y:S02]  /*e190*/  LDG.E.U8 R16, desc[UR52][R10.64+0x1b8] ;  /* 0x0001b8340a107981 */ /* 0x000e64000c1e1100 */
[----:B-1----:R-:W-:-:S05]  /*e1a0*/  PRMT R13, R16, 0x8880, RZ ;  /* 0x00008880100d7816 */ /* 0x002fca00000000ff */
[----:B------:R-:W-:-:S07]  /*e1b0*/  IMAD R6, R13, R18, RZ ;  /* 0x000000120d067224 */ /* 0x000fce00078e02ff */
.L_x_479:
[----:B------:R-:W-:Y:S05]  /*e1c0*/  BSYNC B1 ;  /* 0x0000000000017941 */ /* 0x000fea0003800000 */
.L_x_478:
[----:B-1----:R-:W-:Y:S01]  /*e1d0*/  @!P5 IMAD R13, R116, R17, R6 ;  /* 0x00000011740dd224 */ /* 0x002fe200078e0206 */
[----:B------:R-:W-:Y:S04]  /*e1e0*/  BSSY B1, `(.L_x_480) ;  /* 0x0000006000017945 */ /* 0x000fe80003800000 */
[----:B------:R1:W-:Y:S01]  /*e1f0*/  @!P5 STG.E.U8 desc[UR52][R2.64+0x1b8], R13 ;  /* 0x0001b80d0200d986 */ /* 0x0003e2000c101134 */
[----:B------:R-:W-:Y:S05]  /*e200*/  @P4 BRA `(.L_x_481) ;  /* 0x00000000000c4947 */ /* 0x000fea0003800000 */
[----:B------:R-:W1:Y:S02]  /*e210*/  LDG.E.U8 R16, desc[UR52][R10.64+0x1b9] ;  /* 0x0001b9340a107981 */ /* 0x000e64000c1e1100 */
[----:B-1----:R-:W-:-:S05]  /*e220*/  PRMT R13, R16, 0x8880, RZ ;  /* 0x00008880100d7816 */ /* 0x002fca00000000ff */
[----:B------:R-:W-:-:S07]  /*e230*/  IMAD R6, R13, R18, RZ ;  /* 0x000000120d067224 */ /* 0x000fce00078e02ff */
.L_x_481:
[----:B------:R-:W-:Y:S05]  /*e240*/  BSYNC B1 ;  /* 0x0000000000017941 */ /* 0x000fea0003800000 */
.L_x_480:
        /* <DEDUP_REMOVED lines=13> */
.L_x_483:
[----:B------:R-:W-:Y:S05]  /*e320*/  BSYNC B1 ;  /* 0x0000000000017941 */ /* 0x000fea0003800000 */
.L_x_482:
[----:B-1----:R-:W-:Y:S01]  /*e330*/  @!P1 IMAD R13, R118, R17, R6 ;  /* 0x00000011760d9224 */ /* 0x002fe200078e0206 */
[----:B------:R-:W-:Y:S04]  /*e340*/  BSSY B1, `(.L_x_484) ;  /* 0x0000006000017945 */ /* 0x000fe80003800000 */
[----:B------:R1:W-:Y:S01]  /*e350*/  @!P1 STG.E.U8 desc[UR52][R4.64+0x1b8], R13 ;  /* 0x0001b80d04009986 */ /* 0x0003e2000c101134 */
[----:B------:R-:W-:Y:S05]  /*e360*/  @P0 BRA `(.L_x_485) ;  /* 0x00000000000c0947 */ /* 0x000fea0003800000 */
[----:B------:R-:W1:Y:S02]  /*e370*/  LDG.E.U8 R16, desc[UR52][R8.64+0x1b9] ;  /* 0x0001b93408107981 */ /* 0x000e64000c1e1100 */
[----:B-1----:R-:W-:-:S05]  /*e380*/  PRMT R13, R16, 0x8880, RZ ;  /* 0x00008880100d7816 */ /* 0x002fca00000000ff */
[----:B------:R-:W-:-:S07]  /*e390*/  IMAD R6, R13, R18, RZ ;  /* 0x000000120d067224 */ /* 0x000fce00078e02ff */
.L_x_485:
[----:B------:R-:W-:Y:S05]  /*e3a0*/  BSYNC B1 ;  /* 0x0000000000017941 */ /* 0x000fea0003800000 */
.L_x_484:
[----:B------:R-:W-:Y:S01]  /*e3b0*/  @!P0 IMAD R119, R119, R17, R6 ;  /* 0x0000001177778224 */ /* 0x000fe200078e0206 */
[----:B------:R-:W-:Y:S04]  /*e3c0*/  BSSY B1, `(.L_x_486) ;  /* 0x0000006000017945 */ /* 0x000fe80003800000 */
[----:B------:R0:W-:Y:S01]  /*e3d0*/  @!P0 STG.E.U8 desc[UR52][R4.64+0x1b9], R119 ;  /* 0x0001b97704008986 */ /* 0x0001e2000c101134 */
[----:B------:R-:W-:Y:S05]  /*e3e0*/  @P5 BRA `(.L_x_487) ;  /* 0x00000000000c5947 */ /* 0x000fea0003800000 */
[----:B------:R-:W1:Y:S02]  /*e3f0*/  LDG.E.U8 R16, desc[UR52][R10.64+0x1c0] ;  /* 0x0001c0340a107981 */ /* 0x000e64000c1e1100 */
[----:B-1----:R-:W-:-:S05]  /*e400*/  PRMT R13, R16, 0x8880, RZ ;  /* 0x00008880100d7816 */ /* 0x002fca00000000ff */
[----:B------:R-:W-:-:S07]  /*e410*/  IMAD R6, R13, R18, RZ ;  /* 0x000000120d067224 */ /* 0x000fce00078e02ff */
.L_x_487:
[----:B------:R-:W-:Y:S05]  /*e420*/  BSYNC B1 ;  /* 0x0000000000017941 */ /* 0x000fea0003800000 */
.L_x_486:
[----:B-1----:R-:W-:Y:S01]  /*e430*/  @!P5 IMAD R13, R120, R17, R6 ;  /* 0x00000011780dd224 */ /* 0x002fe200078e0206 */
[----:B------:R-:W-:Y:S04]  /*e440*/  BSSY B1, `(.L_x_488) ;  /* 0x0000006000017945 */ /* 0x000fe80003800000 */
[----:B------:R1:W-:Y:S01]  /*e450*/  @!P5 STG.E.U8 desc[UR52][R2.64+0x1c0], R13 ;  /* 0x0001c00d0200d986 */ /* 0x0003e2000c101134 */
[----:B------:R-:W-:Y:S05]  /*e460*/  @P4 BRA `(.L_x_489) ;  /* 0x00000000000c4947 */ /* 0x000fea0003800000 */
[----:B------:R-:W1:Y:S02]  /*e470*/  LDG.E.U8 R16, desc[UR52][R10.64+0x1c1] ;  /* 0x0001c1340a107981 */ /* 0x000e64000c1e1100 */
[----:B-1----:R-:W-:-:S05]  /*e480*/  PRMT R13, R16, 0x8880, RZ ;  /* 0x00008880100d7816 */ /* 0x002fca00000000ff */
[----:B------:R-:W-:-:S07]  /*e490*/  IMAD R6, R13, R18, RZ ;  /* 0x000000120d067224 */ /* 0x000fce00078e02ff */
.L_x_489:
[----:B------:R-:W-:Y:S05]  /*e4a0*/  BSYNC B1 ;  /* 0x0000000000017941 */ /* 0x000fea0003800000 */
.L_x_488:
        /* <DEDUP_REMOVED lines=13> */
.L_x_491:
[----:B------:R-:W-:Y:S05]  /*e580*/  BSYNC B1 ;  /* 0x0000000000017941 */ /* 0x000fea0003800000 */
.L_x_490:
[----:B-1----:R-:W-:Y:S01]  /*e590*/  @!P3 IMAD R13, R122, R17, R6 ;  /* 0x000000117a0db224 */ /* 0x002fe200078e0206 */
[----:B------:R-:W-:Y:S04]  /*e5a0*/  BSSY B1, `(.L_x_492) ;  /* 0x0000006000017945 */ /* 0x000fe80003800000 */
[----:B------:R1:W-:Y:S01]  /*e5b0*/  @!P3 STG.E.U8 desc[UR52][R4.64+0x1c0], R13 ;  /* 0x0001c00d0400b986 */ /* 0x0003e2000c101134 */
[----:B------:R-:W-:Y:S05]  /*e5c0*/  @P2 BRA `(.L_x_493) ;  /* 0x00000000000c2947 */ /* 0x000fea0003800000 */
[----:B------:R-:W1:Y:S02]  /*e5d0*/  LDG.E.U8 R16, desc[UR52][R8.64+0x1c1] ;  /* 0x0001c13408107981 */ /* 0x000e64000c1e1100 */
[----:B-1----:R-:W-:-:S05]  /*e5e0*/  PRMT R13, R16, 0x8880, RZ ;  /* 0x00008880100d7816 */ /* 0x002fca00000000ff */
[----:B------:R-:W-:-:S07]  /*e5f0*/  IMAD R6, R13, R18, RZ ;  /* 0x000000120d067224 */ /* 0x000fce00078e02ff */
.L_x_493:
[----:B------:R-:W-:Y:S05]  /*e600*/  BSYNC B1 ;  /* 0x0000000000017941 */ /* 0x000fea0003800000 */
.L_x_492:
[----:B------:R-:W-:Y:S01]  /*e610*/  @!P2 IMAD R123, R123, R17, R6 ;  /* 0x000000117b7ba224 */ /* 0x000fe200078e0206 */
[----:B------:R-:W-:Y:S04]  /*e620*/  BSSY B1, `(.L_x_494) ;  /* 0x0000006000017945 */ /* 0x000fe80003800000 */
[----:B------:R0:W-:Y:S01]  /*e630*/  @!P2 STG.E.U8 desc[UR52][R4.64+0x1c1], R123 ;  /* 0x0001c17b0400a986 */ /* 0x0001e2000c101134 */
[----:B------:R-:W-:Y:S05]  /*e640*/  @P5 BRA `(.L_x_495) ;  /* 0x00000000000c5947 */ /* 0x000fea0003800000 */
[----:B------:R-:W1:Y:S02]  /*e650*/  LDG.E.U8 R16, desc[UR52][R10.64+0x1c8] ;  /* 0x0001c8340a107981 */ /* 0x000e64000c1e1100 */
[----:B-1----:R-:W-:-:S05]  /*e660*/  PRMT R13, R16, 0x8880, RZ ;  /* 0x00008880100d7816 */ /* 0x002fca00000000ff */
[----:B------:R-:W-:-:S07]  /*e670*/  IMAD R6, R13, R18, RZ ;  /* 0x000000120d067224 */ /* 0x000fce00078e02ff */
.L_x_495:
[----:B------:R-:W-:Y:S05]  /*e680*/  BSYNC B1 ;  /* 0x0000000000017941 */ /* 0x000fea0003800000 */
.L_x_494:
[----:B-1----:R-:W-:Y:S01]  /*e690*/  @!P5 IMAD R13, R124, R17, R6 ;  /* 0x000000117c0dd224 */ /* 0x002fe200078e0206 */
[----:B------:R-:W-:Y:S04]  /*e6a0*/  BSSY B1, `(.L_x_496) ;  /* 0x0000006000017945 */ /* 0x000fe80003800000 */
[----:B------:R1:W-:Y:S01]  /*e6b0*/  @!P5 STG.E.U8 desc[UR52][R2.64+0x1c8], R13 ;  /* 0x0001c80d0200d986 */ /* 0x0003e2000c101134 */
[----:B------:R-:W-:Y:S05]  /*e6c0*/  @P4 BRA `(.L_x_497) ;  /* 0x00000000000c4947 */ /* 0x000fea0003800000 */
[----:B------:R-:W1:Y:S02]  /*e6d0*/  LDG.E.U8 R16, desc[UR52][R10.64+0x1c9] ;  /* 0x0001c9340a107981 */ /* 0x000e64000c1e1100 */
[----:B-1----:R-:W-:-:S05]  /*e6e0*/  PRMT R13, R16, 0x8880, RZ ;  /* 0x00008880100d7816 */ /* 0x002fca00000000ff */
[----:B------:R-:W-:-:S07]  /*e6f0*/  IMAD R6, R13, R18, RZ ;  /* 0x000000120d067224 */ /* 0x000fce00078e02ff */
.L_x_497:
[----:B------:R-:W-:Y:S05]  /*e700*/  BSYNC B1 ;  /* 0x0000000000017941 */ /* 0x000fea0003800000 */
.L_x_496:
        /* <DEDUP_REMOVED lines=13> */
.L_x_499:
[----:B------:R-:W-:Y:S05]  /*e7e0*/  BSYNC B1 ;  /* 0x0000000000017941 */ /* 0x000fea0003800000 */
.L_x_498:
[----:B-1----:R-:W-:Y:S01]  /*e7f0*/  @!P1 IMAD R13, R126, R17, R6 ;  /* 0x000000117e0d9224 */ /* 0x002fe200078e0206 */
[----:B------:R-:W-:Y:S04]  /*e800*/  BSSY B1, `(.L_x_500) ;  /* 0x0000006000017945 */ /* 0x000fe80003800000 */
[----:B------:R1:W-:Y:S01]  /*e810*/  @!P1 STG.E.U8 desc[UR52][R4.64+0x1c8], R13 ;  /* 0x0001c80d04009986 */ /* 0x0003e2000c101134 */
[----:B------:R-:W-:Y:S05]  /*e820*/  @P0 BRA `(.L_x_501) ;  /* 0x00000000000c0947 */ /* 0x000fea0003800000 */
[----:B------:R-:W1:Y:S02]  /*e830*/  LDG.E.U8 R16, desc[UR52][R8.64+0x1c9] ;  /* 0x0001c93408107981 */ /* 0x000e64000c1e1100 */
[----:B-1----:R-:W-:-:S05]  /*e840*/  PRMT R13, R16, 0x8880, RZ ;  /* 0x00008880100d7816 */ /* 0x002fca00000000ff */
[----:B------:R-:W-:-:S07]  /*e850*/  IMAD R6, R13, R18, RZ ;  /* 0x000000120d067224 */ /* 0x000fce00078e02ff */
.L_x_501:
[----:B------:R-:W-:Y:S05]  /*e860*/  BSYNC B1 ;  /* 0x0000000000017941 */ /* 0x000fea0003800000 */
.L_x_500:
[----:B------:R-:W-:Y:S01]  /*e870*/  @!P0 IMAD R127, R127, R17, R6 ;  /* 0x000000117f7f8224 */ /* 0x000fe200078e0206 */
[----:B------:R-:W-:Y:S04]  /*e880*/  BSSY B1, `(.L_x_502) ;  /* 0x0000006000017945 */ /* 0x000fe80003800000 */
[----:B------:R0:W-:Y:S01]  /*e890*/  @!P0 STG.E.U8 desc[UR52][R4.64+0x1c9], R127 ;  /* 0x0001c97f04008986 */ /* 0x0001e2000c101134 */
[----:B------:R-:W-:Y:S05]  /*e8a0*/  @P5 BRA `(.L_x_503) ;  /* 0x00000000000c5947 */ /* 0x000fea0003800000 */
[----:B------:R-:W1:Y:S02]  /*e8b0*/  LDG.E.U8 R16, desc[UR52][R10.64+0x1d0] ;  /* 0x0001d0340a107981 */ /* 0x000e64000c1e1100 */
[----:B-1----:R-:W-:-:S05]  /*e8c0*/  PRMT R13, R16, 0x8880, RZ ;  /* 0x00008880100d7816 */ /* 0x002fca00000000ff */
[----:B------:R-:W-:-:S07]  /*e8d0*/  IMAD R6, R13, R18, RZ ;  /* 0x000000120d067224 */ /* 0x000fce00078e02ff */
.L_x_503:
[----:B------:R-:W-:Y:S05]  /*e8e0*/  BSYNC B1 ;  /* 0x0000000000017941 */ /* 0x000fea0003800000 */
.L_x_502:
[----:B-1----:R-:W-:Y:S01]  /*e8f0*/  @!P5 IMAD R13, R128, R17, R6 ;  /* 0x00000011800dd224 */ /* 0x002fe200078e0206 */
[----:B------:R-:W-:Y:S04]  /*e900*/  BSSY B1, `(.L_x_504) ;  /* 0x0000006000017945 */ /* 0x000fe80003800000 */
[----:B------:R1:W-:Y:S01]  /*e910*/  @!P5 STG.E.U8 desc[UR52][R2.64+0x1d0], R13 ;  /* 0x0001d00d0200d986 */ /* 0x0003e2000c101134 */
[----:B------:R-:W-:Y:S05]  /*e920*/  @P4 BRA `(.L_x_505) ;  /* 0x00000000000c4947 */ /* 0x000fea0003800000 */
[----:B------:R-:W1:Y:S02]  /*e930*/  LDG.E.U8 R16, desc[UR52][R10.64+0x1d1] ;  /* 0x0001d1340a107981 */ /* 0x000e64000c1e1100 */
[----:B-1----:R-:W-:-:S05]  /*e940*/  PRMT R13, R16, 0x8880, RZ ;  /* 0x00008880100d7816 */ /* 0x002fca00000000ff */
[----:B------:R-:W-:-:S07]  /*e950*/  IMAD R6, R13, R18, RZ ;  /* 0x000000120d067224 */ /* 0x000fce00078e02ff */
.L_x_505:
[----:B------:R-:W-:Y:S05]  /*e960*/  BSYNC B1 ;  /* 0x0000000000017941 */ /* 0x000fea0003800000 */
.L_x_504:
        /* <DEDUP_REMOVED lines=13> */
.L_x_507:
[----:B------:R-:W-:Y:S05]  /*ea40*/  BSYNC B1 ;  /* 0x0000000000017941 */ /* 0x000fea0003800000 */
.L_x_506:
[----:B-1----:R-:W-:Y:S01]  /*ea50*/  @!P3 IMAD R13, R130, R17, R6 ;  /* 0x00000011820db224 */ /* 0x002fe200078e0206 */
[----:B------:R-:W-:Y:S04]  /*ea60*/  BSSY B1, `(.L_x_508) ;  /* 0x0000006000017945 */ /* 0x000fe80003800000 */
[----:B------:R1:W-:Y:S01]  /*ea70*/  @!P3 STG.E.U8 desc[UR52][R4.64+0x1d0], R13 ;  /* 0x0001d00d0400b986 */ /* 0x0003e2000c101134 */
[----:B------:R-:W-:Y:S05]  /*ea80*/  @P2 BRA `(.L_x_509) ;  /* 0x00000000000c2947 */ /* 0x000fea0003800000 */
[----:B------:R-:W1:Y:S02]  /*ea90*/  LDG.E.U8 R16, desc[UR52][R8.64+0x1d1] ;  /* 0x0001d13408107981 */ /* 0x000e64000c1e1100 */
[----:B-1----:R-:W-:-:S05]  /*eaa0*/  PRMT R13, R16, 0x8880, RZ ;  /* 0x00008880100d7816 */ /* 0x002fca00000000ff */
[----:B------:R-:W-:-:S07]  /*eab0*/  IMAD R6, R13, R18, RZ ;  /* 0x000000120d067224 */ /* 0x000fce00078e02ff */
.L_x_509:
[----:B------:R-:W-:Y:S05]  /*eac0*/  BSYNC B1 ;  /* 0x0000000000017941 */ /* 0x000fea0003800000 */
.L_x_508:
[----:B------:R-:W-:Y:S01]  /*ead0*/  @!P2 IMAD R131, R131, R17, R6 ;  /* 0x000000118383a224 */ /* 0x000fe200078e0206 */
[----:B------:R-:W-:Y:S04]  /*eae0*/  BSSY B1, `(.L_x_510) ;  /* 0x0000006000017945 */ /* 0x000fe80003800000 */
[----:B------:R0:W-:Y:S01]  /*eaf0*/  @!P2 STG.E.U8 desc[UR52][R4.64+0x1d1], R131 ;  /* 0x0001d1830400a986 */ /* 0x0001e2000c101134 */
[----:B------:R-:W-:Y:S05]  /*eb00*/  @P5 BRA `(.L_x_511) ;  /* 0x00000000000c5947 */ /* 0x000fea0003800000 */
[----:B------:R-:W1:Y:S02]  /*eb10*/  LDG.E.U8 R16, desc[UR52][R10.64+0x1d8] ;  /* 0x0001d8340a107981 */ /* 0x000e64000c1e1100 */
[----:B-1----:R-:W-:-:S05]  /*eb20*/  PRMT R13, R16, 0x8880, RZ ;  /* 0x00008880100d7816 */ /* 0x002fca00000000ff */
[----:B------:R-:W-:-:S07]  /*eb30*/  IMAD R6, R13, R18, RZ ;  /* 0x000000120d067224 */ /* 0x000fce00078e02ff */
.L_x_511:
[----:B------:R-:W-:Y:S05]  /*eb40*/  BSYNC B1 ;  /* 0x0000000000017941 */ /* 0x000fea0003800000 */
.L_x_510:
[----:B-1----:R-:W-:Y:S01]  /*eb50*/  @!P5 IMAD R13, R132, R17, R6 ;  /* 0x00000011840dd224 */ /* 0x002fe200078e0206 */
[----:B------:R-:W-:Y:S04]  /*eb60*/  BSSY B1, `(.L_x_512) ;  /* 0x0000006000017945 */ /* 0x000fe80003800000 */
[----:B------:R1:W-:Y:S01]  /*eb70*/  @!P5 STG.E.U8 desc[UR52][R2.64+0x1d8], R13 ;  /* 0x0001d80d0200d986 */ /* 0x0003e2000c101134 */
[----:B------:R-:W-:Y:S05]  /*eb80*/  @P4 BRA `(.L_x_513) ;  /* 0x00000000000c4947 */ /* 0x000fea0003800000 */
[----:B------:R-:W1:Y:S02]  /*eb90*/  LDG.E.U8 R16, desc[UR52][R10.64+0x1d9] ;  /* 0x0001d9340a107981 */ /* 0x000e64000c1e1100 */
[----:B-1----:R-:W-:-:S05]  /*eba0*/  PRMT R13, R16, 0x8880, RZ ;  /* 0x00008880100d7816 */ /* 0x002fca00000000ff */
[----:B------:R-:W-:-:S07]  /*ebb0*/  IMAD R6, R13, R18, RZ ;  /* 0x000000120d067224 */ /* 0x000fce00078e02ff */
.L_x_513:
[----:B------:R-:W-:Y:S05]  /*ebc0*/  BSYNC B1 ;  /* 0x0000000000017941 */ /* 0x000fea0003800000 */
.L_x_512:
        /* <DEDUP_REMOVED lines=13> */
.L_x_515:
[----:B------:R-:W-:Y:S05]  /*eca0*/  BSYNC B1 ;  /* 0x0000000000017941 */ /* 0x000fea0003800000 */
.L_x_514:
[----:B-1----:R-:W-:Y:S01]  /*ecb0*/  @!P1 IMAD R13, R134, R17, R6 ;  /* 0x00000011860d9224 */ /* 0x002fe200078e0206 */
[----:B------:R-:W-:Y:S04]  /*ecc0*/  BSSY B1, `(.L_x_516) ;  /* 0x0000006000017945 */ /* 0x000fe80003800000 */
[----:B------:R1:W-:Y:S01]  /*ecd0*/  @!P1 STG.E.U8 desc[UR52][R4.64+0x1d8], R13 ;  /* 0x0001d80d04009986 */ /* 0x0003e2000c101134 */
[----:B------:R-:W-:Y:S05]  /*ece0*/  @P4 BRA `(.L_x_517) ;  /* 0x00000000000c4947 */ /* 0x000fea0003800000 */
[----:B------:R-:W1:Y:S02]  /*ecf0*/  LDG.E.U8 R16, desc[UR52][R8.64+0x1d9] ;  /* 0x0001d93408107981 */ /* 0x000e64000c1e1100 */
[----:B-1----:R-:W-:-:S05]  /*ed00*/  PRMT R13, R16, 0x8880, RZ ;  /* 0x00008880100d7816 */ /* 0x002fca00000000ff */
[----:B------:R-:W-:-:S07]  /*ed10*/  IMAD R6, R13, R18, RZ ;  /* 0x000000120d067224 */ /* 0x000fce00078e02ff */
.L_x_517:
[----:B------:R-:W-:Y:S05]  /*ed20*/  BSYNC B1 ;  /* 0x0000000000017941 */ /* 0x000fea0003800000 */
.L_x_516:
[----:B------:R-:W-:Y:S01]  /*ed30*/  @!P4 IMAD R135, R135, R17, R6 ;  /* 0x000000118787c224 */ /* 0x000fe200078e0206 */
[----:B------:R-:W-:Y:S04]  /*ed40*/  BSSY B1, `(.L_x_518) ;  /* 0x0000006000017945 */ /* 0x000fe80003800000 */
[----:B------:R0:W-:Y:S01]  /*ed50*/  @!P4 STG.E.U8 desc[UR52][R4.64+0x1d9], R135 ;  /* 0x0001d9870400c986 */ /* 0x0001e2000c101134 */
[----:B------:R-:W-:Y:S05]  /*ed60*/  @P5 BRA `(.L_x_519) ;  /* 0x00000000000c5947 */ /* 0x000fea0003800000 */
[----:B------:R-:W1:Y:S02]  /*ed70*/  LDG.E.U8 R16, desc[UR52][R10.64+0x1e0] ;  /* 0x0001e0340a107981 */ /* 0x000e64000c1e1100 */
[----:B-1----:R-:W-:-:S05]  /*ed80*/  PRMT R13, R16, 0x8880, RZ ;  /* 0x00008880100d7816 */ /* 0x002fca00000000ff */
[----:B------:R-:W-:-:S07]  /*ed90*/  IMAD R6, R13, R18, RZ ;  /* 0x000000120d067224 */ /* 0x000fce00078e02ff */
.L_x_519:
[----:B------:R-:W-:Y:S05]  /*eda0*/  BSYNC B1 ;  /* 0x0000000000017941 */ /* 0x000fea0003800000 */
.L_x_518:
[----:B-1----:R-:W-:Y:S01]  /*edb0*/  @!P5 IMAD R13, R136, R17, R6 ;  /* 0x00000011880dd224 */ /* 0x002fe200078e0206 */
[----:B------:R-:W-:Y:S04]  /*edc0*/  BSSY B1, `(.L_x_520) ;  /* 0x0000006000017945 */ /* 0x000fe80003800000 */
[----:B------:R1:W-:Y:S01]  /*edd0*/  @!P5 STG.E.U8 desc[UR52][R2.64+0x1e0], R13 ;  /* 0x0001e00d0200d986 */ /* 0x0003e2000c101134 */
[----:B------:R-:W-:Y:S05]  /*ede0*/  @P0 BRA `(.L_x_521) ;  /* 0x00000000000c0947 */ /* 0x000fea0003800000 */
[----:B------:R-:W1:Y:S02]  /*edf0*/  LDG.E.U8 R16, desc[UR52][R10.64+0x1e1] ;  /* 0x0001e1340a107981 */ /* 0x000e64000c1e1100 */
[----:B-1----:R-:W-:-:S05]  /*ee00*/  PRMT R13, R16, 0x8880, RZ ;  /* 0x00008880100d7816 */ /* 0x002fca00000000ff */
[----:B------:R-:W-:-:S07]  /*ee10*/  IMAD R6, R13, R18, RZ ;  /* 0x000000120d067224 */ /* 0x000fce00078e02ff */
.L_x_521:
[----:B------:R-:W-:Y:S05]  /*ee20*/  BSYNC B1 ;  /* 0x0000000000017941 */ /* 0x000fea0003800000 */
.L_x_520:
        /* <DEDUP_REMOVED lines=13> */
.L_x_523:
[----:B------:R-:W-:Y:S05]  /*ef00*/  BSYNC B1 ;  /* 0x0000000000017941 */ /* 0x000fea0003800000 */
.L_x_522:
[----:B-1----:R-:W-:Y:S01]  /*ef10*/  @!P3 IMAD R13, R138, R17, R6 ;  /* 0x000000118a0db224 */ /* 0x002fe200078e0206 */
[----:B------:R-:W-:Y:S04]  /*ef20*/  BSSY B1, `(.L_x_524) ;  /* 0x0000006000017945 */ /* 0x000fe80003800000 */
[----:B------:R1:W-:Y:S01]  /*ef30*/  @!P3 STG.E.U8 desc[UR52][R4.64+0x1e0], R13 ;  /* 0x0001e00d0400b986 */ /* 0x0003e2000c101134 */
[----:B------:R-:W-:Y:S05]  /*ef40*/  @P2 BRA `(.L_x_525) ;  /* 0x00000000000c2947 */ /* 0x000fea0003800000 */
[----:B------:R-:W1:Y:S02]  /*ef50*/  LDG.E.U8 R16, desc[UR52][R8.64+0x1e1] ;  /* 0x0001e13408107981 */ /* 0x000e64000c1e1100 */
[----:B-1----:R-:W-:-:S05]  /*ef60*/  PRMT R13, R16, 0x8880, RZ ;  /* 0x00008880100d7816 */ /* 0x002fca00000000ff */
[----:B------:R-:W-:-:S07]  /*ef70*/  IMAD R6, R13, R18, RZ ;  /* 0x000000120d067224 */ /* 0x000fce00078e02ff */
.L_x_525:
[----:B------:R-:W-:Y:S05]  /*ef80*/  BSYNC B1 ;  /* 0x0000000000017941 */ /* 0x000fea0003800000 */
.L_x_524:
[----:B------:R-:W-:Y:S01]  /*ef90*/  @!P2 IMAD R139, R139, R17, R6 ;  /* 0x000000118b8ba224 */ /* 0x000fe200078e0206 */
[----:B------:R-:W-:Y:S04]  /*efa0*/  BSSY B1, `(.L_x_526) ;  /* 0x0000006000017945 */ /* 0x000fe80003800000 */
[----:B------:R0:W-:Y:S01]  /*efb0*/  @!P2 STG.E.U8 desc[UR52][R4.64+0x1e1], R139 ;  /* 0x0001e18b0400a986 */ /* 0x0001e2000c101134 */
[----:B------:R-:W-:Y:S05]  /*efc0*/  @P0 BRA `(.L_x_527) ;  /* 0x00000000000c0947 */ /* 0x000fea0003800000 */
[----:B------:R-:W1:Y:S02]  /*efd0*/  LDG.E.U8 R16, desc[UR52][R10.64+0x1e8] ;  /* 0x0001e8340a107981 */ /* 0x000e64000c1e1100 */
[----:B-1----:R-:W-:-:S05]  /*efe0*/  PRMT R13, R16, 0x8880, RZ ;  /* 0x00008880100d7816 */ /* 0x002fca00000000ff */
[----:B------:R-:W-:-:S07]  /*eff0*/  IMAD R6, R13, R18, RZ ;  /* 0x000000120d067224 */ /* 0x000fce00078e02ff */
.L_x_527:
[----:B------:R-:W-:Y:S05]  /*f000*/  BSYNC B1 ;  /* 0x0000000000017941 */ /* 0x000fea0003800000 */
.L_x_526:
[----:B-1----:R-:W-:Y:S01]  /*f010*/  @!P0 IMAD R13, R140, R17, R6 ;  /* 0x000000118c0d8224 */ /* 0x002fe200078e0206 */
[----:B------:R-:W-:Y:S04]  /*f020*/  BSSY B1, `(.L_x_528) ;  /* 0x0000006000017945 */ /* 0x000fe80003800000 */
[----:B------:R1:W-:Y:S01]  /*f030*/  @!P0 STG.E.U8 desc[UR52][R2.64+0x1e8], R13 ;  /* 0x0001e80d02008986 */ /* 0x0003e2000c101134 */
[----:B------:R-:W-:Y:S05]  /*f040*/  @P5 BRA `(.L_x_529) ;  /* 0x00000000000c5947 */ /* 0x000fea0003800000 */
[----:B------:R-:W1:Y:S02]  /*f050*/  LDG.E.U8 R16, desc[UR52][R10.64+0x1e9] ;  /* 0x0001e9340a107981 */ /* 0x000e64000c1e1100 */
[----:B-1----:R-:W-:-:S05]  /*f060*/  PRMT R13, R16, 0x8880, RZ ;  /* 0x00008880100d7816 */ /* 0x002fca00000000ff */
[----:B------:R-:W-:-:S07]  /*f070*/  IMAD R6, R13, R18, RZ ;  /* 0x000000120d067224 */ /* 0x000fce00078e02ff */
.L_x_529:
[----:B------:R-:W-:Y:S05]  /*f080*/  BSYNC B1 ;  /* 0x0000000000017941 */ /* 0x000fea0003800000 */
.L_x_528:
        /* <DEDUP_REMOVED lines=13> */
.L_x_531:
[----:B------:R-:W-:Y:S05]  /*f160*/  BSYNC B1 ;  /* 0x0000000000017941 */ /* 0x000fea0003800000 */
.L_x_530:
[----:B-1----:R-:W-:Y:S01]  /*f170*/  @!P4 IMAD R13, R142, R17, R6 ;  /* 0x000000118e0dc224 */ /* 0x002fe200078e0206 */
[----:B------:R-:W-:Y:S04]  /*f180*/  BSSY B1, `(.L_x_532) ;  /* 0x0000006000017945 */ /* 0x000fe80003800000 */
[----:B------:R1:W-:Y:S01]  /*f190*/  @!P4 STG.E.U8 desc[UR52][R4.64+0x1e8], R13 ;  /* 0x0001e80d0400c986 */ /* 0x0003e2000c101134 */
[----:B------:R-:W-:Y:S05]  /*f1a0*/  @P1 BRA `(.L_x_533) ;  /* 0x00000000000c1947 */ /* 0x000fea0003800000 */
[----:B------:R-:W1:Y:S02]  /*f1b0*/  LDG.E.U8 R16, desc[UR52][R8.64+0x1e9] ;  /* 0x0001e93408107981 */ /* 0x000e64000c1e1100 */
[----:B-1----:R-:W-:-:S05]  /*f1c0*/  PRMT R13, R16, 0x8880, RZ ;  /* 0x00008880100d7816 */ /* 0x002fca00000000ff */
[----:B------:R-:W-:-:S07]  /*f1d0*/  IMAD R6, R13, R18, RZ ;  /* 0x000000120d067224 */ /* 0x000fce00078e02ff */
.L_x_533:
[----:B------:R-:W-:Y:S05]  /*f1e0*/  BSYNC B1 ;  /* 0x0000000000017941 */ /* 0x000fea0003800000 */
.L_x_532:
[----:B------:R-:W-:Y:S01]  /*f1f0*/  @!P1 IMAD R143, R143, R17, R6 ;  /* 0x000000118f8f9224 */ /* 0x000fe200078e0206 */
[----:B------:R-:W-:Y:S04]  /*f200*/  BSSY B1, `(.L_x_534) ;  /* 0x0000006000017945 */ /* 0x000fe80003800000 */
[----:B------:R0:W-:Y:S01]  /*f210*/  @!P1 STG.E.U8 desc[UR52][R4.64+0x1e9], R143 ;  /* 0x0001e98f04009986 */ /* 0x0001e2000c101134 */
[----:B------:R-:W-:Y:S05]  /*f220*/  @P3 BRA `(.L_x_535) ;  /* 0x00000000000c3947 */ /* 0x000fea0003800000 */
[----:B------:R-:W1:Y:S02]  /*f230*/  LDG.E.U8 R16, desc[UR52][R10.64+0x1f0] ;  /* 0x0001f0340a107981 */ /* 0x000e64000c1e1100 */
[----:B-1----:R-:W-:-:S05]  /*f240*/  PRMT R13, R16, 0x8880, RZ ;  /* 0x00008880100d7816 */ /* 0x002fca00000000ff */
[----:B------:R-:W-:-:S07]  /*f250*/  IMAD R6, R13, R18, RZ ;  /* 0x000000120d067224 */ /* 0x000fce00078e02ff */
.L_x_535:
[----:B------:R-:W-:Y:S05]  /*f260*/  BSYNC B1 ;  /* 0x0000000000017941 */ /* 0x000fea0003800000 */
.L_x_534:
[----:B-1----:R-:W-:Y:S01]  /*f270*/  @!P3 IMAD R13, R144, R17, R6 ;  /* 0x00000011900db224 */ /* 0x002fe200078e0206 */
[----:B------:R-:W-:Y:S04]  /*f280*/  BSSY B1, `(.L_x_536) ;  /* 0x0000006000017945 */ /* 0x000fe80003800000 */
[----:B------:R1:W-:Y:S01]  /*f290*/  @!P3 STG.E.U8 desc[UR52][R2.64+0x1f0], R13 ;  /* 0x0001f00d0200b986 */ /* 0x0003e2000c101134 */
[----:B------:R-:W-:Y:S05]  /*f2a0*/  @P5 BRA `(.L_x_537) ;  /* 0x00000000000c5947 */ /* 0x000fea0003800000 */
[----:B------:R-:W1:Y:S02]  /*f2b0*/  LDG.E.U8 R16, desc[UR52][R10.64+0x1f1] ;  /* 0x0001f1340a107981 */ /* 0x000e64000c1e1100 */
[----:B-1----:R-:W-:-:S05]  /*f2c0*/  PRMT R13, R16, 0x8880, RZ ;  /* 0x00008880100d7816 */ /* 0x002fca00000000ff */
[----:B------:R-:W-:-:S07]  /*f2d0*/  IMAD R6, R13, R18, RZ ;  /* 0x000000120d067224 */ /* 0x000fce00078e02ff */
.L_x_537:
[----:B------:R-:W-:Y:S05]  /*f2e0*/  BSYNC B1 ;  /* 0x0000000000017941 */ /* 0x000fea0003800000 */
.L_x_536:
        /* <DEDUP_REMOVED lines=9> */
[----:B------:R-:W-:Y:S01]  /*f380*/  ISETP.LT.OR P3, PT, R0, 0x9, !P3 ;  /* 0x000000090000780c */ /* 0x000fe20005f61670 */
[----:B------:R-:W-:-:S12]  /*f390*/  @P2 BRA `(.L_x_539) ;  /* 0x00000000000c2947 */ /* 0x000fd80003800000 */
[----:B------:R-:W5:Y:S02]  /*f3a0*/  LDG.E.U8 R16, desc[UR52][R8.64+0x1f0] ;  /* 0x0001f03408107981 */ /* 0x000f64000c1e1100 */
[----:B-----5:R-:W-:-:S05]  /*f3b0*/  PRMT R7, R16, 0x8880, RZ ;  /* 0x0000888010077816 */ /* 0x020fca00000000ff */
[----:B------:R-:W-:-:S07]  /*f3c0*/  IMAD R6, R7, R18, RZ ;  /* 0x0000001207067224 */ /* 0x000fce00078e02ff */
.L_x_539:
[----:B------:R-:W-:Y:S05]  /*f3d0*/  BSYNC B1 ;  /* 0x0000000000017941 */ /* 0x000fea0003800000 */
.L_x_538:
[----:B------:R-:W-:Y:S01]  /*f3e0*/  @!P2 IMAD R7, R146, R17, R6 ;  /* 0x000000119207a224 */ /* 0x000fe200078e0206 */
[----:B------:R-:W-:Y:S04]  /*f3f0*/  BSSY B1, `(.L_x_540) ;  /* 0x0000006000017945 */ /* 0x000fe80003800000 */
[----:B------:R0:W-:Y:S01]  /*f400*/  @!P2 STG.E.U8 desc[UR52][R4.64+0x1f0], R7 ;  /* 0x0001f0070400a986 */ /* 0x0001e2000c101134 */
[----:B------:R-:W-:Y:S05]  /*f410*/  @P0 BRA `(.L_x_541) ;  /* 0x00000000000c0947 */ /* 0x000fea0003800000 */
[----:B------:R-:W0:Y:S02]  /*f420*/  LDG.E.U8 R16, desc[UR52][R8.64+0x1f1] ;  /* 0x0001f13408107981 */ /* 0x000e24000c1e1100 */
[----:B0-----:R-:W-:-:S05]  /*f430*/  PRMT R7, R16, 0x8880, RZ ;  /* 0x0000888010077816 */ /* 0x001fca00000000ff */
[----:B------:R-:W-:-:S07]  /*f440*/  IMAD R6, R7, R18, RZ ;  /* 0x0000001207067224 */ /* 0x000fce00078e02ff */
.L_x_541:
[----:B------:R-:W-:Y:S05]  /*f450*/  BSYNC B1 ;  /* 0x0000000000017941 */ /* 0x000fea0003800000 */
.L_x_540:
[----:B------:R-:W-:Y:S01]  /*f460*/  @!P0 IMAD R147, R147, R17, R6 ;  /* 0x0000001193938224 */ /* 0x000fe200078e0206 */
[----:B------:R-:W-:Y:S04]  /*f470*/  BSSY B1, `(.L_x_542) ;  /* 0x0000006000017945 */ /* 0x000fe80003800000 */
[----:B------:R0:W-:Y:S01]  /*f480*/  @!P0 STG.E.U8 desc[UR52][R4.64+0x1f1], R147 ;  /* 0x0001f19304008986 */ /* 0x0001e2000c101134 */
[----:B------:R-:W-:Y:S05]  /*f490*/  @P5 BRA `(.L_x_543) ;  /* 0x00000000000c5947 */ /* 0x000fea0003800000 */
[----:B------:R-:W0:Y:S02]  /*f4a0*/  LDG.E.U8 R16, desc[UR52][R10.64+0x1f8] ;  /* 0x0001f8340a107981 */ /* 0x000e24000c1e1100 */
[----:B0-----:R-:W-:-:S05]  /*f4b0*/  PRMT R7, R16, 0x8880, RZ ;  /* 0x0000888010077816 */ /* 0x001fca00000000ff */
[----:B------:R-:W-:-:S07]  /*f4c0*/  IMAD R6, R7, R18, RZ ;  /* 0x0000001207067224 */ /* 0x000fce00078e02ff */
.L_x_543:
[----:B------:R-:W-:Y:S05]  /*f4d0*/  BSYNC B1 ;  /* 0x0000000000017941 */ /* 0x000fea0003800000 */
.L_x_542:
[----:B0-----:R-:W-:Y:S01]  /*f4e0*/  @!P5 IMAD R7, R148, R17, R6 ;  /* 0x000000119407d224 */ /* 0x001fe200078e0206 */
[----:B------:R-:W-:Y:S04]  /*f4f0*/  BSSY B1, `(.L_x_544) ;  /* 0x0000006000017945 */ /* 0x000fe80003800000 */
[----:B------:R0:W-:Y:S01]  /*f500*/  @!P5 STG.E.U8 desc[UR52][R2.64+0x1f8], R7 ;  /* 0x0001f8070200d986 */ /* 0x0001e2000c101134 */
[----:B------:R-:W-:Y:S05]  /*f510*/  @P4 BRA `(.L_x_545) ;  /* 0x00000000000c4947 */ /* 0x000fea0003800000 */
[----:B------:R-:W0:Y:S02]  /*f520*/  LDG.E.U8 R16, desc[UR52][R10.64+0x1f9] ;  /* 0x0001f9340a107981 */ /* 0x000e24000c1e1100 */
[----:B0-----:R-:W-:-:S05]  /*f530*/  PRMT R7, R16, 0x8880, RZ ;  /* 0x0000888010077816 */ /* 0x001fca00000000ff */
[----:B------:R-:W-:-:S07]  /*f540*/  IMAD R6, R7, R18, RZ ;  /* 0x0000001207067224 */ /* 0x000fce00078e02ff */
.L_x_545:
[----:B------:R-:W-:Y:S05]  /*f550*/  BSYNC B1 ;  /* 0x0000000000017941 */ /* 0x000fea0003800000 */
.L_x_544:
[----:B------:R-:W-:Y:S01]  /*f560*/  @!P4 IMAD R149, R149, R17, R6 ;  /* 0x000000119595c224 */ /* 0x000fe200078e0206 */
[----:B------:R-:W-:Y:S04]  /*f570*/  BSSY B1, `(.L_x_546) ;  /* 0x0000006000017945 */ /* 0x000fe80003800000 */
[----:B------:R0:W-:Y:S01]  /*f580*/  @!P4 STG.E.U8 desc[UR52][R2.64+0x1f9], R149 ;  /* 0x0001f9950200c986 */ /* 0x0001e2000c101134 */
[----:B------:R-:W-:Y:S05]  /*f590*/  @P3 BRA `(.L_x_547) ;  /* 0x00000000000c3947 */ /* 0x000fea0003800000 */
[----:B------:R-:W0:Y:S02]  /*f5a0*/  LDG.E.U8 R16, desc[UR52][R8.64+0x1f8] ;  /* 0x0001f83408107981 */ /* 0x000e24000c1e1100 */
[----:B012-4-:R-:W-:-:S05]  /*f5b0*/  PRMT R3, R16, 0x8880, RZ ;  /* 0x0000888010037816 */ /* 0x017fca00000000ff */
[----:B------:R-:W-:-:S07]  /*f5c0*/  IMAD R6, R3, R18, RZ ;  /* 0x0000001203067224 */ /* 0x000fce00078e02ff */
.L_x_547:
[----:B------:R-:W-:Y:S05]  /*f5d0*/  BSYNC B1 ;  /* 0x0000000000017941 */ /* 0x000fea0003800000 */
.L_x_546:
[----:B012-4-:R-:W-:Y:S01]  /*f5e0*/  @!P3 IMAD R3, R150, R17, R6 ;  /* 0x000000119603b224 */ /* 0x017fe200078e0206 */
[----:B------:R-:W-:Y:S01]  /*f5f0*/  ISETP.LT.OR P1, PT, R0, 0x9, !P1 ;  /* 0x000000090000780c */ /* 0x000fe20004f21670 */
[----:B------:R-:W-:Y:S03]  /*f600*/  BSSY B1, `(.L_x_548) ;  /* 0x0000006000017945 */ /* 0x000fe60003800000 */
[----:B------:R0:W-:Y:S09]  /*f610*/  @!P3 STG.E.U8 desc[UR52][R4.64+0x1f8], R3 ;  /* 0x0001f8030400b986 */ /* 0x0001f2000c101134 */
[----:B------:R-:W-:Y:S05]  /*f620*/  @P1 BRA `(.L_x_549) ;  /* 0x00000000000c1947 */ /* 0x000fea0003800000 */
[----:B------:R-:W0:Y:S02]  /*f630*/  LDG.E.U8 R16, desc[UR52][R8.64+0x1f9] ;  /* 0x0001f93408107981 */ /* 0x000e24000c1e1100 */
[----:B0-----:R-:W-:-:S05]  /*f640*/  PRMT R3, R16, 0x8880, RZ ;  /* 0x0000888010037816 */ /* 0x001fca00000000ff */
[----:B------:R-:W-:-:S07]  /*f650*/  IMAD R6, R3, R18, RZ ;  /* 0x0000001203067224 */ /* 0x000fce00078e02ff */
.L_x_549:
[----:B------:R-:W-:Y:S05]  /*f660*/  BSYNC B1 ;  /* 0x0000000000017941 */ /* 0x000fea0003800000 */
.L_x_548:
[----:B------:R-:W-:Y:S01]  /*f670*/  IMAD R151, R151, R17, R6 ;  /* 0x0000001197977224 */ /* 0x000fe200078e0206 */
[----:B------:R-:W-:Y:S06]  /*f680*/  @P1 BRA `(.L_x_550) ;  /* 0x0000004000081947 */ /* 0x000fec0003800000 */
[----:B------:R2:W-:Y:S01]  /*f690*/  STG.E.U8 desc[UR52][R4.64+0x1f9], R151 ;  /* 0x0001f99704007986 */ /* 0x0005e2000c101134 */
[----:B------:R-:W-:Y:S05]  /*f6a0*/  BRA `(.L_x_550) ;  /* 0x0000004000007947 */ /* 0x000fea0003800000 */
.L_x_37:
[----:B------:R-:W2:Y:S04]  /*f6b0*/  LDL.LU R6, [R1] ;  /* 0x0000000001067983 */ /* 0x000ea80000300800 */
[----:B------:R-:W3:Y:S04]  /*f6c0*/  LDL.LU R8, [R1+0x4] ;  /* 0x0000040001087983 */ /* 0x000ee80000300800 */
[----:B------:R-:W4:Y:S04]  /*f6d0*/  LDL.LU R9, [R1+0x18] ;  /* 0x0000180001097983 */ /* 0x000f280000300800 */
[----:B------:R-:W5:Y:S04]  /*f6e0*/  LDL.LU R11, [R1+0x9c] ;  /* 0x00009c00010b7983 */ /* 0x000f680000300800 */
        /* <DEDUP_REMOVED lines=61> */
[----:B------:R-:W5:Y:S01]  /*fac0*/  LDL.LU R178, [R1+0x194] ;  /* 0x0001940001b27983 */ /* 0x000f620000300800 */
[----:B------:R-:W-:-:S03]  /*fad0*/  ISETP.GE.AND P0, PT, R7, 0x1, PT ;  /* 0x000000010700780c */ /* 0x000fc60003f06270 */
[----:B------:R-:W5:Y:S04]  /*fae0*/  LDL.LU R177, [R1+0x198] ;  /* 0x0001980001b17983 */ /* 0x000f680000300800 */
[----:B------:R-:W5:Y:S04]  /*faf0*/  LDL.LU R176, [R1+0x19c] ;  /* 0x00019c0001b07983 */ /* 0x000f680000300800 */
[----:B------:R-:W5:Y:S04]  /*fb00*/  LDL.LU R175, [R1+0x1a0] ;  /* 0x0001a00001af7983 */ /* 0x000f680000300800 */
[----:B------:R-:W5:Y:S01]  /*fb10*/  LDL.LU R174, [R1+0x1a4] ;  /* 0x0001a40001ae7983 */ /* 0x000f620000300800 */
[----:B------:R-:W-:-:S03]  /*fb20*/  ISETP.LT.OR P1, PT, R0, 0x1, !P0 ;  /* 0x000000010000780c */ /* 0x000fc60004721670 */
        /* <DEDUP_REMOVED lines=13> */
[----:B--2---:R-:W-:-:S03]  /*fc00*/  @!P1 IMAD R6, R6, R17, RZ ;  /* 0x0000001106069224 */ /* 0x004fc600078e02ff */
        /* <DEDUP_REMOVED lines=9> */
[----:B------:R0:W-:Y:S04]  /*fca0*/  @!P1 STG.E.U8 desc[UR52][R2.64], R6 ;  /* 0x0000000602009986 */ /* 0x0001e8000c101134 */
[----:B0-----:R-:W4:Y:S01]  /*fcb0*/  LDL.LU R6, [R1+0x8] ;  /* 0x0000080001067983 */ /* 0x001f220000300800 */
[----:B------:R-:W-:-:S02]  /*fcc0*/  ISETP.GE.AND P1, PT, R7, 0x2, PT ;  /* 0x000000020700780c */ /* 0x000fc40003f26270 */
[C---:B------:R-:W-:Y:S02]  /*fcd0*/  ISETP.LT.OR P0, PT, R0.reuse, 0x9, !P0 ;  /* 0x000000090000780c */ /* 0x040fe40004701670 */
[----:B------:R-:W-:-:S13]  /*fce0*/  ISETP.LT.OR P2, PT, R0, 0x1, !P1 ;  /* 0x000000010000780c */ /* 0x000fda0004f41670 */
[----:B---3--:R-:W-:-:S05]  /*fcf0*/  @!P2 IMAD R8, R8, R17, RZ ;  /* 0x000000110808a224 */ /* 0x008fca00078e02ff */
[----:B------:R0:W-:Y:S04]  /*fd00*/  @!P2 STG.E.U8 desc[UR52][R2.64+0x1], R8 ;  /* 0x000001080200a986 */ /* 0x0001e8000c101134 */
[----:B0-----:R-:W3:Y:S01]  /*fd10*/  LDL.LU R8, [R1+0xc] ;  /* 0x00000c0001087983 */ /* 0x001ee20000300800 */
[----:B----4-:R-:W-:-:S05]  /*fd20*/  @!P0 IMAD R6, R6, R17, RZ ;  /* 0x0000001106068224 */ /* 0x010fca00078e02ff */
[----:B------:R0:W-:Y:S04]  /*fd30*/  @!P0 STG.E.U8 desc[UR52][R4.64], R6 ;  /* 0x0000000604008986 */ /* 0x0001e8000c101134 */
[----:B0-----:R-:W4:Y:S01]  /*fd40*/  LDL.LU R6, [R1+0x10] ;  /* 0x0000100001067983 */ /* 0x001f220000300800 */
[----:B------:R-:W-:Y:S02]  /*fd50*/  ISETP.GE.AND P0, PT, R7, 0x9, PT ;  /* 0x000000090700780c */ /* 0x000fe40003f06270 */
[C---:B------:R-:W-:Y:S02]  /*fd60*/  ISETP.LT.OR P1, PT, R0.reuse, 0x9, !P1 ;  /* 0x000000090000780c */ /* 0x040fe40004f21670 */
[----:B------:R-:W-:-:S11]  /*fd70*/  ISETP.LT.OR P4, PT, R0, 0x1, !P0 ;  /* 0x000000010000780c */ /* 0x000fd60004781670 */
[----:B---3--:R-:W-:-:S05]  /*fd80*/  @!P1 IMAD R8, R8, R17, RZ ;  /* 0x0000001108089224 */ /* 0x008fca00078e02ff */
[----:B------:R0:W-:Y:S04]  /*fd90*/  @!P1 STG.E.U8 desc[UR52][R4.64+0x1], R8 ;  /* 0x0000010804009986 */ /* 0x0001e8000c101134 */
[----:B0-----:R-:W3:Y:S01]  /*fda0*/  LDL.LU R8, [R1+0x1c] ;  /* 0x00001c0001087983 */ /* 0x001ee20000300800 */
[----:B----4-:R-:W-:-:S05]  /*fdb0*/  @!P4 IMAD R6, R6, R17, RZ ;  /* 0x000000110606c224 */ /* 0x010fca00078e02ff */
[----:B------:R0:W-:Y:S04]  /*fdc0*/  @!P4 STG.E.U8 desc[UR52][R2.64+0x8], R6 ;  /* 0x000008060200c986 */ /* 0x0001e8000c101134 */
[----:B0-----:R-:W4:Y:S01]  /*fdd0*/  LDL.LU R6, [R1+0x14] ;  /* 0x0000140001067983 */ /* 0x001f220000300800 */
[----:B------:R-:W-:-:S04]  /*fde0*/  ISETP.GE.AND P3, PT, R7, 0xa, PT ;  /* 0x0000000a0700780c */ /* 0x000fc80003f66270 */
[C---:B------:R-:W-:Y:S02]  /*fdf0*/  ISETP.LT.OR P2, PT, R0.reuse, 0x1, !P3 ;  /* 0x000000010000780c */ /* 0x040fe40005f41670 */
[----:B------:R-:W-:Y:S02]  /*fe00*/  ISETP.GE.AND P1, PT, R7, 0x11, PT ;  /* 0x000000110700780c */ /* 0x000fe40003f26270 */
[----:B------:R-:W-:-:S09]  /*fe10*/  ISETP.LT.OR P0, PT, R0, 0x9, !P0 ;  /* 0x000000090000780c */ /* 0x000fd20004701670 */
[----:B----4-:R-:W-:-:S05]  /*fe20*/  @!P2 IMAD R6, R6, R17, RZ ;  /* 0x000000110606a224 */ /* 0x010fca00078e02ff */
[----:B------:R0:W-:Y:S04]  /*fe30*/  @!P2 STG.E.U8 desc[UR52][R2.64+0x9], R6 ;  /* 0x000009060200a986 */ /* 0x0001e8000c101134 */
[----:B0-----:R-:W4:Y:S01]  /*fe40*/  LDL.LU R6, [R1+0x20] ;  /* 0x0000200001067983 */ /* 0x001f220000300800 */
[C---:B------:R-:W-:Y:S02]  /*fe50*/  ISETP.LT.OR P3, PT, R0.reuse, 0x9, !P3 ;  /* 0x000000090000780c */ /* 0x040fe40005f61670 */
[----:B------:R-:W-:Y:S01]  /*fe60*/  ISETP.LT.OR P4, PT, R0, 0x1, !P1 ;  /* 0x000000010000780c */ /* 0x000fe20004f81670 */
[----:B------:R-:W-:-:S05]  /*fe70*/  @!P0 IMAD R9, R9, R17, RZ ;  /* 0x0000001109098224 */ /* 0x000fca00078e02ff */
[----:B------:R0:W-:Y:S05]  /*fe80*/  @!P0 STG.E.U8 desc[UR52][R4.64+0x8], R9 ;  /* 0x0000080904008986 */ /* 0x0001ea000c101134 */
[----:B---3--:R-:W-:-:S05]  /*fe90*/  @!P3 IMAD R8, R8, R17, RZ ;  /* 0x000000110808b224 */ /* 0x008fca00078e02ff */
[----:B------:R1:W-:Y:S04]  /*fea0*/  @!P3 STG.E.U8 desc[UR52][R4.64+0x9], R8 ;  /* 0x000009080400b986 */ /* 0x0003e8000c101134 */
[----:B0-----:R-:W3:Y:S04]  /*feb0*/  LDL.LU R9, [R1+0x38] ;  /* 0x0000380001097983 */ /* 0x001ee80000300800 */
[----:B-1----:R-:W5:Y:S01]  /*fec0*/  LDL.LU R8, [R1+0x28] ;  /* 0x0000280001087983 */ /* 0x002f620000300800 */
[----:B----4-:R-:W-:-:S05]  /*fed0*/  @!P4 IMAD R6, R6, R17, RZ ;  /* 0x000000110606c224 */ /* 0x010fca00078e02ff */
[----:B------:R0:W-:Y:S04]  /*fee0*/  @!P4 STG.E.U8 desc[UR52][R2.64+0x10], R6 ;  /* 0x000010060200c986 */ /* 0x0001e8000c101134 */
[----:B0-----:R-:W4:Y:S01]  /*fef0*/  LDL.LU R6, [R1+0x24] ;  /* 0x0000240001067983 */ /* 0x001f220000300800 */
[----:B------:R-:W-:-:S04]  /*ff00*/  ISETP.GE.AND P5, PT, R7, 0x12, PT ;  /* 0x000000120700780c */ /* 0x000fc80003fa6270 */
[C---:B------:R-:W-:Y:S02]  /*ff10*/  ISETP.LT.OR P2, PT, R0.reuse, 0x1, !P5 ;  /* 0x000000010000780c */ /* 0x040fe40006f41670 */
[----:B------:R-:W-:-:S11]  /*ff20*/  ISETP.LT.OR P1, PT, R0, 0x9, !P1 ;  /* 0x000000090000780c */ /* 0x000fd60004f21670 */
[----:B----4-:R-:W-:-:S05]  /*ff30*/  @!P2 IMAD R6, R6, R17, RZ ;  /* 0x000000110606a224 */ /* 0x010fca00078e02ff */
[----:B------:R0:W-:Y:S04]  /*ff40*/  @!P2 STG.E.U8 desc[UR52][R2.64+0x11], R6 ;  /* 0x000011060200a986 */ /* 0x0001e8000c101134 */
[----:B0-----:R-:W4:Y:S01]  /*ff50*/  LDL.LU R6, [R1+0x2c] ;  /* 0x00002c0001067983 */ /* 0x001f220000300800 */
[----:B------:R-:W-:Y:S01]  /*ff60*/  ISETP.LT.OR P5, PT, R0, 0x9, !P5 ;  /* 0x000000090000780c */ /* 0x000fe20006fa1670 */
[----:B-----5:R-:W-:-:S05]  /*ff70*/  @!P1 IMAD R8, R8, R17, RZ ;  /* 0x0000001108089224 */ /* 0x020fca00078e02ff */
[----:B------:R0:W-:Y:S04]  /*ff80*/  @!P1 STG.E.U8 desc[UR52][R4.64+0x10], R8 ;  /* 0x0000100804009986 */ /* 0x0001e8000c101134 */
[----:B0-----:R-:W5:Y:S03]  /*ff90*/  LDL.LU R8, [R1+0x3c] ;  /* 0x00003c0001087983 */ /* 0x001f660000300800 */
[----:B----4-:R-:W-:-:S05]  /*ffa0*/  @!P5 IMAD R6, R6, R17, RZ ;  /* 0x000000110606d224 */ /* 0x010fca00078e02ff */
[----:B------:R0:W-:Y:S04]  /*ffb0*/  @!P5 STG.E.U8 desc[UR52][R4.64+0x11], R6 ;  /* 0x000011060400d986 */ /* 0x0001e8000c101134 */
[----:B0-----:R-:W4:Y:S01]  /*ffc0*/  LDL.LU R6, [R1+0x30] ;  /* 0x0000300001067983 */ /* 0x001f220000300800 */
[----:B------:R-:W-:-:S04]  /*ffd0*/  ISETP.GE.AND P0, PT, R7, 0x19, PT ;  /* 0x000000190700780c */ /* 0x000fc80003f06270 */
[----:B------:R-:W-:Y:S02]  /*ffe0*/  ISETP.LT.OR P2, PT, R0, 0x1, !P0 ;  /* 0x000000010000780c */ /* 0x000fe40004741670 */
[----:B------:R-:W-:-:S11]  /*fff0*/  ISETP.GE.AND P4, PT, R7, 0x1a, PT ;  /* 0x0000001a0700780c */ /* 0x000fd60003f86270 */
[----:B----4-:R-:W-:-:S05]  /*10000*/  @!P2 IMAD R6, R6, R17, RZ ;  /* 0x000000110606a224 */ /* 0x010fca00078e02ff */
[----:B------:R0:W-:Y:S04]  /*10010*/  @!P2 STG.E.U8 desc[UR52][R2.64+0x18], R6 ;  /* 0x000018060200a986 */ /* 0x0001e8000c101134 */
[----:B0-----:R-:W4:Y:S01]  /*10020*/  LDL.LU R6, [R1+0x34] ;  /* 0x0000340001067983 */ /* 0x001f220000300800 */
[C---:B------:R-:W-:Y:S02]  /*10030*/  ISETP.LT.OR P3, PT, R0.reuse, 0x1, !P4 ;  /* 0x000000010000780c */ /* 0x040fe40006761670 */
[----:B------:R-:W-:Y:S02]  /*10040*/  ISETP.GE.AND P1, PT, R7, 0x21, PT ;  /* 0x000000210700780c */ /* 0x000fe40003f26270 */
[C---:B------:R-:W-:Y:S02]  /*10050*/  ISETP.LT.OR P0, PT, R0.reuse, 0x9, !P0 ;  /* 0x000000090000780c */ /* 0x040fe40004701670 */
[----:B------:R-:W-:-:S07]  /*10060*/  ISETP.LT.OR P4, PT, R0, 0x9, !P4 ;  /* 0x000000090000780c */ /* 0x000fce0006781670 */
[----:B----4-:R-:W-:-:S05]  /*10070*/  @!P3 IMAD R6, R6, R17, RZ ;  /* 0x000000110606b224 */ /* 0x010fca00078e02ff */
[----:B------:R0:W-:Y:S04]  /*10080*/  @!P3 STG.E.U8 desc[UR52][R2.64+0x19], R6 ;  /* 0x000019060200b986 */ /* 0x0001e8000c101134 */
[----:B0-----:R-:W4:Y:S01]  /*10090*/  LDL.LU R6, [R1+0x40] ;  /* 0x0000400001067983 */ /* 0x001f220000300800 */
[----:B------:R-:W-:Y:S01]  /*100a0*/  ISETP.LT.OR P5, PT, R0, 0x1, !P1 ;  /* 0x000000010000780c */ /* 0x000fe20004fa1670 */
[-C--:B---3--:R-:W-:Y:S02]  /*100b0*/  @!P0 IMAD R9, R9, R17.reuse, RZ ;  /* 0x0000001109098224 */ /* 0x088fe400078e02ff */
[----:B-----5:R-:W-:-:S03]  /*100c0*/  @!P4 IMAD R8, R8, R17, RZ ;  /* 0x000000110808c224 */ /* 0x020fc600078e02ff */
[----:B------:R0:W-:Y:S04]  /*100d0*/  @!P0 STG.E.U8 desc[UR52][R4.64+0x18], R9 ;  /* 0x0000180904008986 */ /* 0x0001e8000c101134 */
        /* <DEDUP_REMOVED lines=26> */
[----:B------:R-:W-:-:S11]  /*10280*/  ISETP.LT.OR P1, PT, R0, 0x9, !P5 ;  /* 0x000000090000780c */ /* 0x000fd60006f21670 */
[----:B----4-:R-:W-:-:S05]  /*10290*/  @!P3 IMAD R6, R6, R17, RZ ;  /* 0x000000110606b224 */ /* 0x010fca00078e02ff */
[----:B------:R0:W-:Y:S04]  /*102a0*/  @!P3 STG.E.U8 desc[UR52][R2.64+0x29], R6 ;  /* 0x000029060200b986 */ /* 0x0001e8000c101134 */
[----:B0-----:R-:W4:Y:S01]  /*102b0*/  LDL.LU R6, [R1+0x58] ;  /* 0x0000580001067983 */ /* 0x001f220000300800 */
[C---:B------:R-:W-:Y:S02]  /*102c0*/  ISETP.GE.AND P5, PT, R7.reuse, 0x31, PT ;  /* 0x000000310700780c */ /* 0x040fe40003fa6270 */
[----:B------:R-:W-:Y:S02]  /*102d0*/  ISETP.GE.AND P2, PT, R7, 0x32, PT ;  /* 0x000000320700780c */ /* 0x000fe40003f46270 */
[C---:B------:R-:W-:Y:S02]  /*102e0*/  ISETP.LT.OR P0, PT, R0.reuse, 0x9, !P0 ;  /* 0x000000090000780c */ /* 0x040fe40004701670 */
[----:B------:R-:W-:Y:S01]  /*102f0*/  ISETP.LT.OR P3, PT, R0, 0x1, !P5 ;  /* 0x000000010000780c */ /* 0x000fe20006f61670 */
        /* <DEDUP_REMOVED lines=13> */
[C---:B------:R-:W-:Y:S02]  /*103d0*/  ISETP.LT.OR P1, PT, R0.reuse, 0x9, !P5 ;  /* 0x000000090000780c */ /* 0x040fe40006f21670 */
[----:B------:R-:W-:-:S11]  /*103e0*/  ISETP.LT.OR P2, PT, R0, 0x9, !P2 ;  /* 0x000000090000780c */ /* 0x000fd60005741670 */
[----:B-----5:R-:W-:-:S05]  /*103f0*/  @!P1 IMAD R8, R8, R17, RZ ;  /* 0x0000001108089224 */ /* 0x020fca00078e02ff */
[----:B------:R0:W-:Y:S04]  /*10400*/  @!P1 STG.E.U8 desc[UR52][R4.64+0x30], R8 ;  /* 0x0000300804009986 */ /* 0x0001e8000c101134 */
[----:B0-----:R-:W5:Y:S01]  /*10410*/  LDL.LU R8, [R1+0x70] ;  /* 0x0000700001087983 */ /* 0x001f620000300800 */
[----:B----4-:R-:W-:-:S05]  /*10420*/  @!P2 IMAD R6, R6, R17, RZ ;  /* 0x000000110606a224 */ /* 0x010fca00078e02ff */
[----:B------:R0:W-:Y:S04]  /*10430*/  @!P2 STG.E.U8 desc[UR52][R4.64+0x31], R6 ;  /* 0x000031060400a986 */ /* 0x0001e8000c101134 */
[----:B0-----:R-:W4:Y:S01]  /*10440*/  LDL.LU R6, [R1+0x74] ;  /* 0x0000740001067983 */ /* 0x001f220000300800 */
[C---:B------:R-:W-:Y:S02]  /*10450*/  ISETP.GE.AND P5, PT, R7.reuse, 0x39, PT ;  /* 0x000000390700780c */ /* 0x040fe40003fa6270 */
[----:B------:R-:W-:Y:S02]  /*10460*/  ISETP.GE.AND P0, PT, R7, 0x3a, PT ;  /* 0x0000003a0700780c */ /* 0x000fe40003f06270 */
        /* <DEDUP_REMOVED lines=8> */
[C---:B------:R-:W-:Y:S02]  /*104f0*/  ISETP.LT.OR P1, PT, R0.reuse, 0x9, !P5 ;  /* 0x000000090000780c */ /* 0x040fe40006f21670 */
[C---:B------:R-:W-:Y:S02]  /*10500*/  ISETP.GE.AND P5, PT, R7.reuse, 0x41, PT ;  /* 0x000000410700780c */ /* 0x040fe40003fa6270 */
[----:B------:R-:W-:Y:S02]  /*10510*/  ISETP.GE.AND P2, PT, R7, 0x42, PT ;  /* 0x000000420700780c */ /* 0x000fe40003f46270 */
[----:B------:R-:W-:-:S07]  /*10520*/  ISETP.LT.OR P0, PT, R0, 0x9, !P0 ;  /* 0x000000090000780c */ /* 0x000fce0004701670 */
[----:B----4-:R-:W-:-:S05]  /*10530*/  @!P1 IMAD R6, R6, R17, RZ ;  /* 0x0000001106069224 */ /* 0x010fca00078e02ff */
[----:B------:R0:W-:Y:S04]  /*10540*/  @!P1 STG.E.U8 desc[UR52][R4.64+0x38], R6 ;  /* 0x0000380604009986 */ /* 0x0001e8000c101134 */
[----:B0-----:R-:W4:Y:S01]  /*10550*/  LDL.LU R6, [R1+0x80] ;  /* 0x0000800001067983 */ /* 0x001f220000300800 */
[C---:B------:R-:W-:Y:S02]  /*10560*/  ISETP.LT.OR P3, PT, R0.reuse, 0x1, !P5 ;  /* 0x000000010000780c */ /* 0x040fe40006f61670 */
[----:B------:R-:W-:Y:S01]  /*10570*/  ISETP.LT.OR P4, PT, R0, 0x1, !P2 ;  /* 0x000000010000780c */ /* 0x000fe20005781670 */
[----:B---3--:R-:W-:-:S05]  /*10580*/  @!P0 IMAD R9, R9, R17, RZ ;  /* 0x0000001109098224 */ /* 0x008fca00078e02ff */
[----:B------:R0:W-:Y:S07]  /*10590*/  @!P0 STG.E.U8 desc[UR52][R4.64+0x39], R9 ;  /* 0x0000390904008986 */ /* 0x0001ee000c101134 */
[-C--:B-----5:R-:W-:Y:S01]  /*105a0*/  @!P4 IMAD R8, R8, R17.reuse, RZ ;  /* 0x000000110808c224 */ /* 0x0a0fe200078e02ff */
[----:B0-----:R-:W3:Y:S04]  /*105b0*/  LDL.LU R9, [R1+0x98] ;  /* 0x0000980001097983 */ /* 0x001ee80000300800 */
[----:B------:R-:W-:Y:S01]  /*105c0*/  @!P4 STG.E.U8 desc[UR52][R2.64+0x41], R8 ;  /* 0x000041080200c986 */ /* 0x000fe2000c101134 */
[----:B----4-:R-:W-:-:S05]  /*105d0*/  @!P3 IMAD R6, R6, R17, RZ ;  /* 0x000000110606b224 */ /* 0x010fca00078e02ff */
[----:B------:R0:W-:Y:S04]  /*105e0*/  @!P3 STG.E.U8 desc[UR52][R2.64+0x40], R6 ;  /* 0x000040060200b986 */ /* 0x0001e8000c101134 */
[----:B0-----:R-:W4:Y:S04]  /*105f0*/  LDL.LU R6, [R1+0x88] ;  /* 0x0000880001067983 */ /* 0x001f280000300800 */
[----:B------:R-:W5:Y:S01]  /*10600*/  LDL.LU R8, [R1+0x8c] ;  /* 0x00008c0001087983 */ /* 0x000f620000300800 */
[C---:B------:R-:W-:Y:S02]  /*10610*/  ISETP.LT.OR P1, PT, R0.reuse, 0x9, !P5 ;  /* 0x000000090000780c */ /* 0x040fe40006f21670 */
[----:B------:R-:W-:-:S02]  /*10620*/  ISETP.LT.OR P2, PT, R0, 0x9, !P2 ;  /* 0x000000090000780c */ /* 0x000fc40005741670 */
[----:B------:R-:W-:-:S09]  /*10630*/  ISETP.GE.AND P5, PT, R7, 0x49, PT ;  /* 0x000000490700780c */ /* 0x000fd20003fa6270 */
[-C--:B----4-:R-:W-:Y:S02]  /*10640*/  @!P1 IMAD R6, R6, R17.reuse, RZ ;  /* 0x0000001106069224 */ /* 0x090fe400078e02ff */
[----:B-----5:R-:W-:-:S03]  /*10650*/  @!P2 IMAD R8, R8, R17, RZ ;  /* 0x000000110808a224 */ /* 0x020fc600078e02ff */
[----:B------:R0:W-:Y:S04]  /*10660*/  @!P1 STG.E.U8 desc[UR52][R4.64+0x40], R6 ;  /* 0x0000400604009986 */ /* 0x0001e8000c101134 */
[----:B------:R1:W-:Y:S04]  /*10670*/  @!P2 STG.E.U8 desc[UR52][R4.64+0x41], R8 ;  /* 0x000041080400a986 */ /* 0x0003e8000c101134 */
[----:B0-----:R-:W4:Y:S04]  /*10680*/  LDL.LU R6, [R1+0x90] ;  /* 0x0000900001067983 */ /* 0x001f280000300800 */
[----:B-1----:R-:W5:Y:S01]  /*10690*/  LDL.LU R8, [R1+0x94] ;  /* 0x0000940001087983 */ /* 0x002f620000300800 */
[----:B------:R-:W-:-:S02]  /*106a0*/  ISETP.GE.AND P0, PT, R7, 0x4a, PT ;  /* 0x0000004a0700780c */ /* 0x000fc40003f06270 */
[C---:B------:R-:W-:Y:S02]  /*106b0*/  ISETP.LT.OR P3, PT, R0.reuse, 0x1, !P5 ;  /* 0x000000010000780c */ /* 0x040fe40006f61670 */
[C---:B------:R-:W-:Y:S02]  /*106c0*/  ISETP.LT.OR P4, PT, R0.reuse, 0x1, !P0 ;  /* 0x000000010000780c */ /* 0x040fe40004781670 */
[C---:B------:R-:W-:Y:S02]  /*106d0*/  ISETP.LT.OR P1, PT, R0.reuse, 0x9, !P5 ;  /* 0x000000090000780c */ /* 0x040fe40006f21670 */
[C---:B------:R-:W-:Y:S02]  /*106e0*/  ISETP.GE.AND P5, PT, R7.reuse, 0x51, PT ;  /* 0x000000510700780c */ /* 0x040fe40003fa6270 */
[----:B------:R-:W-:Y:S02]  /*106f0*/  ISETP.GE.AND P2, PT, R7, 0x52, PT ;  /* 0x000000520700780c */ /* 0x000fe40003f46270 */
[----:B------:R-:W-:-:S07]  /*10700*/  ISETP.LT.OR P0, PT, R0, 0x9, !P0 ;  /* 0x000000090000780c */ /* 0x000fce0004701670 */
[----:B---3--:R-:W-:-:S06]  /*10710*/  @!P1 IMAD R9, R9, R17, RZ ;  /* 0x0000001109099224 */ /* 0x008fcc00078e02ff */
[-C--:B------:R-:W-:Y:S02]  /*10720*/  @!P0 IMAD R11, R11, R17.reuse, RZ ;  /* 0x000000110b0b8224 */ /* 0x080fe400078e02ff */
[-C--:B----4-:R-:W-:Y:S02]  /*10730*/  @!P3 IMAD R6, R6, R17.reuse, RZ ;  /* 0x000000110606b224 */ /* 0x090fe400078e02ff */
[----:B-----5:R-:W-:-:S03]  /*10740*/  @!P4 IMAD R8, R8, R17, RZ ;  /* 0x000000110808c224 */ /* 0x020fc600078e02ff */
[----:B------:R-:W-:Y:S01]  /*10750*/  @!P3 STG.E.U8 desc[UR52][R2.64+0x48], R6 ;  /* 0x000048060200b986 */ /* 0x000fe2000c101134 */
[----:B------:R-:W-:-:S03]  /*10760*/  ISETP.LT.OR P3, PT, R0, 0x1, !P5 ;  /* 0x000000010000780c */ /* 0x000fc60006f61670 */
[----:B------:R-:W-:Y:S01]  /*10770*/  @!P4 STG.E.U8 desc[UR52][R2.64+0x49], R8 ;  /* 0x000049080200c986 */ /* 0x000fe2000c101134 */
[----:B------:R-:W-:-:S03]  /*10780*/  ISETP.LT.OR P4, PT, R0, 0x1, !P2 ;  /* 0x000000010000780c */ /* 0x000fc60005781670 */
[----:B------:R0:W-:Y:S01]  /*10790*/  @!P1 STG.E.U8 desc[UR52][R4.64+0x48], R9 ;  /* 0x0000480904009986 */ /* 0x0001e2000c101134 */
[C---:B------:R-:W-:Y:S02]  /*107a0*/  ISETP.LT.OR P1, PT, R0.reuse, 0x9, !P5 ;  /* 0x000000090000780c */ /* 0x040fe40006f21670 */
[----:B------:R-:W-:Y:S01]  /*107b0*/  ISETP.GE.AND P5, PT, R7, 0x59, PT ;  /* 0x000000590700780c */ /* 0x000fe20003fa6270 */
[----:B------:R1:W-:Y:S02]  /*107c0*/  @!P0 STG.E.U8 desc[UR52][R4.64+0x49], R11 ;  /* 0x0000490b04008986 */ /* 0x0003e4000c101134 */
[----:B------:R-:W-:Y:S01]  /*107d0*/  @!P3 IMAD R13, R13, R17, RZ ;  /* 0x000000110d0db224 */ /* 0x000fe200078e02ff */
[----:B------:R-:W-:-:S03]  /*107e0*/  ISETP.LT.OR P2, PT, R0, 0x9, !P2 ;  /* 0x000000090000780c */ /* 0x000fc60005741670 */
[----:B------:R-:W-:Y:S01]  /*107f0*/  @!P4 IMAD R15, R15, R17, RZ ;  /* 0x000000110f0fc224 */ /* 0x000fe200078e02ff */
[----:B------:R-:W-:Y:S01]  /*10800*/  ISETP.GE.AND P0, PT, R7, 0x5a, PT ;  /* 0x0000005a0700780c */ /* 0x000fe20003f06270 */
[----:B------:R-:W-:Y:S01]  /*10810*/  @!P3 STG.E.U8 desc[UR52][R2.64+0x50], R13 ;  /* 0x0000500d0200b986 */ /* 0x000fe2000c101134 */
[----:B------:R-:W-:-:S03]  /*10820*/  ISETP.LT.OR P3, PT, R0, 0x1, !P5 ;  /* 0x000000010000780c */ /* 0x000fc60006f61670 */
[----:B------:R-:W-:Y:S01]  /*10830*/  @!P4 STG.E.U8 desc[UR52][R2.64+0x51], R15 ;  /* 0x0000510f0200c986 */ /* 0x000fe2000c101134 */
[----:B------:R-:W-:Y:S01]  /*10840*/  ISETP.LT.OR P4, PT, R0, 0x1, !P0 ;  /* 0x000000010000780c */ /* 0x000fe20004781670 */
[-C--:B0-----:R-:W-:Y:S02]  /*10850*/  @!P1 IMAD R9, R235, R17.reuse, RZ ;  /* 0x00000011eb099224 */ /* 0x081fe400078e02ff */
[----:B------:R-:W-:-:S03]  /*10860*/  @!P2 IMAD R21, R21, R17, RZ ;  /* 0x000000111515a224 */ /* 0x000fc600078e02ff */
[----:B------:R0:W-:Y:S01]  /*10870*/  @!P1 STG.E.U8 desc[UR52][R4.64+0x50], R9 ;  /* 0x0000500904009986 */ /* 0x0001e2000c101134 */
[----:B------:R-:W-:Y:S02]  /*10880*/  ISETP.LT.OR P1, PT, R0, 0x9, !P5 ;  /* 0x000000090000780c */ /* 0x000fe40006f21670 */
[-C--:B-1----:R-:W-:Y:S01]  /*10890*/  @!P3 IMAD R11, R234, R17.reuse, RZ ;  /* 0x00000011ea0bb224 */ /* 0x082fe200078e02ff */
[----:B------:R1:W-:Y:S01]  /*108a0*/  @!P2 STG.E.U8 desc[UR52][R4.64+0x51], R21 ;  /* 0x000051150400a986 */ /* 0x0003e2000c101134 */
[----:B------:R-:W-:Y:S02]  /*108b0*/  ISETP.GE.AND P5, PT, R7, 0x61, PT ;  /* 0x000000610700780c */ /* 0x000fe40003fa6270 */
[----:B------:R-:W-:Y:S01]  /*108c0*/  @!P4 IMAD R23, R23, R17, RZ ;  /* 0x000000111717c224 */ /* 0x000fe200078e02ff */
[----:B------:R-:W-:Y:S02]  /*108d0*/  ISETP.GE.AND P2, PT, R7, 0x62, PT ;  /* 0x000000620700780c */ /* 0x000fe40003f46270 */
[C---:B------:R-:W-:Y:S01]  /*108e0*/  ISETP.LT.OR P0, PT, R0.reuse, 0x9, !P0 ;  /* 0x000000090000780c */ /* 0x040fe20004701670 */
[----:B------:R-:W-:Y:S01]  /*108f0*/  @!P3 STG.E.U8 desc[UR52][R2.64+0x58], R11 ;  /* 0x0000580b0200b986 */ /* 0x000fe2000c101134 */
[----:B------:R-:W-:-:S03]  /*10900*/  ISETP.LT.OR P3, PT, R0, 0x1, !P5 ;  /* 0x000000010000780c */ /* 0x000fc60006f61670 */
[----:B------:R-:W-:Y:S01]  /*10910*/  @!P4 STG.E.U8 desc[UR52][R2.64+0x59], R23 ;  /* 0x000059170200c986 */ /* 0x000fe2000c101134 */
[----:B------:R-:W-:Y:S01]  /*10920*/  ISETP.LT.OR P4, PT, R0, 0x1, !P2 ;  /* 0x000000010000780c */ /* 0x000fe20005781670 */
[----:B0-----:R-:W-:-:S06]  /*10930*/  @!P1 IMAD R9, R233, R17, RZ ;  /* 0x00000011e9099224 */ /* 0x001fcc00078e02ff */
[-C--:B------:R-:W-:Y:S01]  /*10940*/  @!P0 IMAD R13, R232, R17.reuse, RZ ;  /* 0x00000011e80d8224 */ /* 0x080fe200078e02ff */
[----:B------:R0:W-:Y:S01]  /*10950*/  @!P1 STG.E.U8 desc[UR52][R4.64+0x58], R9 ;  /* 0x0000580904009986 */ /* 0x0001e2000c101134 */
[-C--:B------:R-:W-:Y:S01]  /*10960*/  @!P3 IMAD R15, R231, R17.reuse, RZ ;  /* 0x00000011e70fb224 */ /* 0x080fe200078e02ff */
[----:B------:R-:W-:Y:S02]  /*10970*/  ISETP.LT.OR P1, PT, R0, 0x9, !P5 ;  /* 0x000000090000780c */ /* 0x000fe40006f21670 */
[----:B------:R3:W-:Y:S01]  /*10980*/  @!P0 STG.E.U8 desc[UR52][R4.64+0x59], R13 ;  /* 0x0000590d04008986 */ /* 0x0007e2000c101134 */
[----:B-1----:R-:W-:Y:S01]  /*10990*/  @!P4 IMAD R21, R230, R17, RZ ;  /* 0x00000011e615c224 */ /* 0x002fe200078e02ff */
[C---:B------:R-:W-:Y:S02]  /*109a0*/  ISETP.GE.AND P5, PT, R7.reuse, 0x69, PT ;  /* 0x000000690700780c */ /* 0x040fe40003fa6270 */
[C---:B------:R-:W-:Y:S02]  /*109b0*/  ISETP.LT.OR P2, PT, R0.reuse, 0x9, !P2 ;  /* 0x000000090000780c */ /* 0x040fe40005741670 */
[----:B------:R-:W-:Y:S01]  /*109c0*/  ISETP.GE.AND P0, PT, R7, 0x6a, PT ;  /* 0x0000006a0700780c */ /* 0x000fe20003f06270 */
[----:B------:R-:W-:Y:S01]  /*109d0*/  @!P3 STG.E.U8 desc[UR52][R2.64+0x60], R15 ;  /* 0x0000600f0200b986 */ /* 0x000fe2000c101134 */
[----:B------:R-:W-:-:S03]  /*109e0*/  ISETP.LT.OR P3, PT, R0, 0x1, !P5 ;  /* 0x000000010000780c */ /* 0x000fc60006f61670 */
[----:B------:R-:W-:Y:S01]  /*109f0*/  @!P4 STG.E.U8 desc[UR52][R2.64+0x61], R21 ;  /* 0x000061150200c986 */ /* 0x000fe2000c101134 */
[----:B------:R-:W-:Y:S01]  /*10a00*/  ISETP.LT.OR P4, PT, R0, 0x1, !P0 ;  /* 0x000000010000780c */ /* 0x000fe20004781670 */
[----:B0-----:R-:W-:-:S04]  /*10a10*/  @!P1 IMAD R9, R229, R17, RZ ;  /* 0x00000011e5099224 */ /* 0x001fc800078e02ff */
[-C--:B------:R-:W-:Y:S01]  /*10a20*/  @!P2 IMAD R11, R228, R17.reuse, RZ ;  /* 0x00000011e40ba224 */ /* 0x080fe200078e02ff */
[----:B------:R0:W-:Y:S01]  /*10a30*/  @!P1 STG.E.U8 desc[UR52][R4.64+0x60], R9 ;  /* 0x0000600904009986 */ /* 0x0001e2000c101134 */
[----:B------:R-:W-:Y:S02]  /*10a40*/  ISETP.LT.OR P1, PT, R0, 0x9, !P5 ;  /* 0x000000090000780c */ /* 0x000fe40006f21670 */
[-C--:B---3--:R-:W-:Y:S01]  /*10a50*/  @!P3 IMAD R13, R227, R17.reuse, RZ ;  /* 0x00000011e30db224 */ /* 0x088fe200078e02ff */
[----:B------:R1:W-:Y:S01]  /*10a60*/  @!P2 STG.E.U8 desc[UR52][R4.64+0x61], R11 ;  /* 0x0000610b0400a986 */ /* 0x0003e2000c101134 */
[C---:B------:R-:W-:Y:S02]  /*10a70*/  ISETP.GE.AND P5, PT, R7.reuse, 0x71, PT ;  /* 0x000000710700780c */ /* 0x040fe40003fa6270 */
        /* <DEDUP_REMOVED lines=8> */
[-C--:B-1----:R-:W-:Y:S01]  /*10b00*/  @!P0 IMAD R11, R224, R17.reuse, RZ ;  /* 0x00000011e00b8224 */ /* 0x082fe200078e02ff */
[----:B------:R0:W-:Y:S01]  /*10b10*/  @!P1 STG.E.U8 desc[UR52][R4.64+0x68], R9 ;  /* 0x0000680904009986 */ /* 0x0001e2000c101134 */
[-C--:B------:R-:W-:Y:S01]  /*10b20*/  @!P3 IMAD R15, R223, R17.reuse, RZ ;  /* 0x00000011df0fb224 */ /* 0x080fe200078e02ff */
[----:B------:R-:W-:Y:S02]  /*10b30*/  ISETP.LT.OR P1, PT, R0, 0x9, !P5 ;  /* 0x000000090000780c */ /* 0x000fe40006f21670 */
[----:B------:R1:W-:Y:S01]  /*10b40*/  @!P0 STG.E.U8 desc[UR52][R4.64+0x69], R11 ;  /* 0x0000690b04008986 */ /* 0x0003e2000c101134 */
[----:B------:R-:W-:Y:S01]  /*10b50*/  @!P4 IMAD R21, R222, R17, RZ ;  /* 0x00000011de15c224 */ /* 0x000fe200078e02ff */
        /* <DEDUP_REMOVED lines=11> */
[-C--:B-1----:R-:W-:Y:S01]  /*10c10*/  @!P3 IMAD R11, R219, R17.reuse, RZ ;  /* 0x00000011db0bb224 */ /* 0x082fe200078e02ff */
        /* <DEDUP_REMOVED lines=206> */
[-C--:B--2---:R-:W-:Y:S01]  /*11900*/  @!P0 IMAD R11, R160, R17.reuse, RZ ;  /* 0x00000011a00b8224 */ /* 0x084fe200078e02ff */
        /* <DEDUP_REMOVED lines=20> */
[C---:B------:R-:W-:Y:S02]  /*11a50*/  ISETP.LT.OR P0, PT, R0.reuse, 0x9, !P0 ;  /* 0x000000090000780c */ /* 0x040fe40004701670 */
[----:B------:R-:W-:Y:S01]  /*11a60*/  ISETP.GE.AND P2, PT, R7, 0x102, PT ;  /* 0x000001020700780c */ /* 0x000fe20003f46270 */
[----:B------:R-:W-:Y:S01]  /*11a70*/  @!P3 STG.E.U8 desc[UR52][R2.64+0xf8], R11 ;  /* 0x0000f80b0200b986 */ /* 0x000fe2000c101134 */
[----:B------:R-:W-:-:S03]  /*11a80*/  ISETP.LT.OR P3, PT, R0, 0x1, !P5 ;  /* 0x000000010000780c */ /* 0x000fc60006f61670 */
[----:B------:R-:W-:Y:S01]  /*11a90*/  @!P4 STG.E.U8 desc[UR52][R2.64+0xf9], R23 ;  /* 0x0000f9170200c986 */ /* 0x000fe2000c101134 */
[----:B------:R-:W-:Y:S01]  /*11aa0*/  ISETP.LT.OR P4, PT, R0, 0x1, !P2 ;  /* 0x000000010000780c */ /* 0x000fe20005781670 */
[----:B0-----:R-:W-:-:S04]  /*11ab0*/  @!P1 IMAD R9, R12, R17, RZ ;  /* 0x000000110c099224 */ /* 0x001fc800078e02ff */
[-C--:B-1----:R-:W-:Y:S01]  /*11ac0*/  @!P0 IMAD R13, R10, R17.reuse, RZ ;  /* 0x000000110a0d8224 */ /* 0x082fe200078e02ff */
[----:B------:R0:W-:Y:S01]  /*11ad0*/  @!P1 STG.E.U8 desc[UR52][R4.64+0xf8], R9 ;  /* 0x0000f80904009986 */ /* 0x0001e2000c101134 */
[----:B------:R-:W-:Y:S02]  /*11ae0*/  ISETP.LT.OR P1, PT, R0, 0x9, !P5 ;  /* 0x000000090000780c */ /* 0x000fe40006f21670 */
[-C--:B------:R-:W-:Y:S01]  /*11af0*/  @!P3 IMAD R15, R24, R17.reuse, RZ ;  /* 0x00000011180fb224 */ /* 0x080fe200078e02ff */
[----:B------:R-:W-:Y:S01]  /*11b00*/  @!P0 STG.E.U8 desc[UR52][R4.64+0xf9], R13 ;  /* 0x0000f90d04008986 */ /* 0x000fe2000c101134 */
[----:B------:R-:W-:Y:S02]  /*11b10*/  ISETP.GE.AND P5, PT, R7, 0x109, PT ;  /* 0x000001090700780c */ /* 0x000fe40003fa6270 */
        /* <DEDUP_REMOVED lines=35> */
[----:B------:R-:W-:-:S04]  /*11d50*/  @!P2 IMAD R35, R35, R17, RZ ;  /* 0x000000112323a224 */ /* 0x000fc800078e02ff */
[-C--:B0-----:R-:W-:Y:S01]  /*11d60*/  @!P5 IMAD R9, R34, R17.reuse, RZ ;  /* 0x000000112209d224 */ /* 0x081fe200078e02ff */
[----:B------:R-:W-:Y:S01]  /*11d70*/  @!P2 STG.E.U8 desc[UR52][R4.64+0x111], R35 ;  /* 0x000111230400a986 */ /* 0x000fe2000c101134 */
[----:B------:R-:W-:Y:S02]  /*11d80*/  ISETP.GE.AND P2, PT, R7, 0x121, PT ;  /* 0x000001210700780c */ /* 0x000fe40003f46270 */
[-C--:B------:R-:W-:Y:S01]  /*11d90*/  @!P3 IMAD R37, R37, R17.reuse, RZ ;  /* 0x000000112525b224 */ /* 0x080fe200078e02ff */
[----:B------:R0:W-:Y:S01]  /*11da0*/  @!P5 STG.E.U8 desc[UR52][R4.64+0x110], R9 ;  /* 0x000110090400d986 */ /* 0x0001e2000c101134 */
[----:B------:R-:W-:Y:S02]  /*11db0*/  ISETP.LT.OR P0, PT, R0, 0x9, !P0 ;  /* 0x000000090000780c */ /* 0x000fe40004701670 */
[----:B------:R-:W-:Y:S01]  /*11dc0*/  @!P4 IMAD R11, R36, R17, RZ ;  /* 0x00000011240bc224 */ /* 0x000fe200078e02ff */
[C---:B------:R-:W-:Y:S02]  /*11dd0*/  ISETP.LT.OR P1, PT, R0.reuse, 0x9, !P1 ;  /* 0x000000090000780c */ /* 0x040fe40004f21670 */
[----:B------:R-:W-:Y:S01]  /*11de0*/  ISETP.GE.AND P5, PT, R7, 0x122, PT ;  /* 0x000001220700780c */ /* 0x000fe20003fa6270 */
[----:B------:R-:W-:Y:S01]  /*11df0*/  @!P3 STG.E.U8 desc[UR52][R2.64+0x119], R37 ;  /* 0x000119250200b986 */ /* 0x000fe2000c101134 */
[----:B------:R-:W-:-:S03]  /*11e00*/  ISETP.LT.OR P3, PT, R0, 0x1, !P2 ;  /* 0x000000010000780c */ /* 0x000fc60005761670 */
[----:B------:R-:W-:Y:S01]  /*11e10*/  @!P4 STG.E.U8 desc[UR52][R2.64+0x118], R11 ;  /* 0x0001180b0200c986 */ /* 0x000fe2000c101134 */
[----:B------:R-:W-:Y:S02]  /*11e20*/  ISETP.LT.OR P4, PT, R0, 0x1, !P5 ;  /* 0x000000010000780c */ /* 0x000fe40006f81670 */
[----:B------:R-:W-:-:S03]  /*11e30*/  @!P0 IMAD R39, R39, R17, RZ ;  /* 0x0000001127278224 */ /* 0x000fc600078e02ff */
[-C--:B0-----:R-:W-:Y:S01]  /*11e40*/  @!P1 IMAD R9, R38, R17.reuse, RZ ;  /* 0x0000001126099224 */ /* 0x081fe200078e02ff */
[----:B------:R-:W-:Y:S01]  /*11e50*/  ISETP.LT.OR P5, PT, R0, 0x9, !P5 ;  /* 0x000000090000780c */ /* 0x000fe20006fa1670 */
[----:B------:R-:W-:Y:S02]  /*11e60*/  @!P0 STG.E.U8 desc[UR52][R4.64+0x119], R39 ;  /* 0x0001192704008986 */ /* 0x000fe4000c101134 */
[-C--:B------:R-:W-:Y:S01]  /*11e70*/  @!P3 IMAD R13, R40, R17.reuse, RZ ;  /* 0x00000011280db224 */ /* 0x080fe200078e02ff */
[----:B------:R-:W-:Y:S01]  /*11e80*/  ISETP.GE.AND P0, PT, R7, 0x12a, PT ;  /* 0x0000012a0700780c */ /* 0x000fe20003f06270 */
[----:B------:R0:W-:Y:S02]  /*11e90*/  @!P1 STG.E.U8 desc[UR52][R4.64+0x118], R9 ;  /* 0x0001180904009986 */ /* 0x0001e4000c101134 */
        /* <DEDUP_REMOVED lines=183> */
[----:B------:R-:W-:Y:S02]  /*12a10*/  ISETP.GE.AND P2, PT, R7, 0x192, PT ;  /* 0x000001920700780c */ /* 0x000fe40003f46270 */
[C---:B------:R-:W-:Y:S01]  /*12a20*/  ISETP.LT.OR P0, PT, R0.reuse, 0x9, !P0 ;  /* 0x000000090000780c */ /* 0x040fe20004701670 */
[----:B------:R-:W-:Y:S01]  /*12a30*/  @!P3 STG.E.U8 desc[UR52][R2.64+0x189], R93 ;  /* 0x0001895d0200b986 */ /* 0x000fe2000c101134 */
[----:B------:R-:W-:-:S03]  /*12a40*/  ISETP.LT.OR P3, PT, R0, 0x1, !P5 ;  /* 0x000000010000780c */ /* 0x000fc60006f61670 */
[----:B------:R-:W-:Y:S01]  /*12a50*/  @!P4 STG.E.U8 desc[UR52][R2.64+0x188], R11 ;  /* 0x0001880b0200c986 */ /* 0x000fe2000c101134 */
[----:B------:R-:W-:Y:S02]  /*12a60*/  ISETP.LT.OR P4, PT, R0, 0x1, !P2 ;  /* 0x000000010000780c */ /* 0x000fe40005781670 */
[----:B0-----:R-:W-:-:S05]  /*12a70*/  @!P1 IMAD R9, R94, R17, RZ ;  /* 0x000000115e099224 */ /* 0x001fca00078e02ff */
[-C--:B------:R-:W-:Y:S02]  /*12a80*/  @!P0 IMAD R95, R95, R17.reuse, RZ ;  /* 0x000000115f5f8224 */ /* 0x080fe400078e02ff */
[-C--:B------:R-:W-:Y:S01]  /*12a90*/  @!P3 IMAD R13, R96, R17.reuse, RZ ;  /* 0x00000011600db224 */ /* 0x080fe200078e02ff */
[----:B------:R0:W-:Y:S01]  /*12aa0*/  @!P1 STG.E.U8 desc[UR52][R4.64+0x188], R9 ;  /* 0x0001880904009986 */ /* 0x0001e2000c101134 */
[C---:B------:R-:W-:Y:S02]  /*12ab0*/  ISETP.LT.OR P5, PT, R0.reuse, 0x9, !P5 ;  /* 0x000000090000780c */ /* 0x040fe40006fa1670 */
[----:B------:R-:W-:Y:S01]  /*12ac0*/  @!P4 IMAD R97, R97, R17, RZ ;  /* 0x000000116161c224 */ /* 0x000fe200078e02ff */
[----:B------:R-:W-:Y:S01]  /*12ad0*/  @!P0 STG.E.U8 desc[UR52][R4.64+0x189], R95 ;  /* 0x0001895f04008986 */ /* 0x000fe2000c101134 */
[----:B------:R-:W-:Y:S02]  /*12ae0*/  ISETP.LT.OR P2, PT, R0, 0x9, !P2 ;  /* 0x000000090000780c */ /* 0x000fe40005741670 */
[----:B------:R-:W-:-:S02]  /*12af0*/  ISETP.GE.AND P1, PT, R7, 0x199, PT ;  /* 0x000001990700780c */ /* 0x000fc40003f26270 */
[----:B------:R-:W-:Y:S01]  /*12b00*/  ISETP.GE.AND P0, PT, R7, 0x19a, PT ;  /* 0x0000019a0700780c */ /* 0x000fe20003f06270 */
[----:B------:R-:W-:Y:S03]  /*12b10*/  @!P3 STG.E.U8 desc[UR52][R2.64+0x190], R13 ;  /* 0x0001900d0200b986 */ /* 0x000fe6000c101134 */
[C---:B------:R-:W-:Y:S01]  /*12b20*/  ISETP.LT.OR P3, PT, R0.reuse, 0x1, !P0 ;  /* 0x000000010000780c */ /* 0x040fe20004761670 */
[----:B------:R-:W-:Y:S01]  /*12b30*/  @!P4 STG.E.U8 desc[UR52][R2.64+0x191], R97 ;  /* 0x000191610200c986 */ /* 0x000fe2000c101134 */
[----:B------:R-:W-:Y:S01]  /*12b40*/  ISETP.LT.OR P4, PT, R0, 0x1, !P1 ;  /* 0x000000010000780c */ /* 0x000fe20004f81670 */
[-C--:B0-----:R-:W-:Y:S02]  /*12b50*/  @!P5 IMAD R9, R98, R17.reuse, RZ ;  /* 0x000000116209d224 */ /* 0x081fe400078e02ff */
[----:B------:R-:W-:Y:S01]  /*12b60*/  @!P2 IMAD R99, R99, R17, RZ ;  /* 0x000000116363a224 */ /* 0x000fe200078e02ff */
[----:B------:R-:W-:-:S02]  /*12b70*/  ISETP.LT.OR P1, PT, R0, 0x9, !P1 ;  /* 0x000000090000780c */ /* 0x000fc40004f21670 */
[----:B------:R0:W-:Y:S01]  /*12b80*/  @!P5 STG.E.U8 desc[UR52][R4.64+0x190], R9 ;  /* 0x000190090400d986 */ /* 0x0001e2000c101134 */
[----:B------:R-:W-:Y:S02]  /*12b90*/  ISETP.GE.AND P5, PT, R7, 0x1a2, PT ;  /* 0x000001a20700780c */ /* 0x000fe40003fa6270 */
[----:B------:R-:W-:Y:S01]  /*12ba0*/  ISETP.LT.OR P0, PT, R0, 0x9, !P0 ;  /* 0x000000090000780c */ /* 0x000fe20004701670 */
[----:B------:R-:W-:Y:S01]  /*12bb0*/  @!P2 STG.E.U8 desc[UR52][R4.64+0x191], R99 ;  /* 0x000191630400a986 */ /* 0x000fe2000c101134 */
[-C--:B------:R-:W-:Y:S02]  /*12bc0*/  @!P3 IMAD R101, R101, R17.reuse, RZ ;  /* 0x000000116565b224 */ /* 0x080fe400078e02ff */
[----:B------:R-:W-:Y:S01]  /*12bd0*/  @!P4 IMAD R11, R100, R17, RZ ;  /* 0x00000011640bc224 */ /* 0x000fe200078e02ff */
[----:B------:R-:W-:Y:S02]  /*12be0*/  ISETP.GE.AND P2, PT, R7, 0x1a1, PT ;  /* 0x000001a10700780c */ /* 0x000fe40003f46270 */
[----:B------:R-:W-:Y:S02]  /*12bf0*/  @!P3 STG.E.U8 desc[UR52][R2.64+0x199], R101 ;  /* 0x000199650200b986 */ /* 0x000fe4000c101134 */
[----:B------:R-:W-:-:S02]  /*12c00*/  ISETP.LT.OR P3, PT, R0, 0x1, !P2 ;  /* 0x000000010000780c */ /* 0x000fc40005761670 */
[----:B------:R-:W-:Y:S01]  /*12c10*/  @!P4 STG.E.U8 desc[UR52][R2.64+0x198], R11 ;  /* 0x0001980b0200c986 */ /* 0x000fe2000c101134 */
[----:B------:R-:W-:Y:S01]  /*12c20*/  ISETP.LT.OR P4, PT, R0, 0x1, !P5 ;  /* 0x000000010000780c */ /* 0x000fe20006f81670 */
[-C--:B0-----:R-:W-:Y:S02]  /*12c30*/  @!P1 IMAD R9, R102, R17.reuse, RZ ;  /* 0x0000001166099224 */ /* 0x081fe400078e02ff */
[----:B------:R-:W-:Y:S01]  /*12c40*/  @!P0 IMAD R103, R103, R17, RZ ;  /* 0x0000001167678224 */ /* 0x000fe200078e02ff */
[C---:B------:R-:W-:Y:S02]  /*12c50*/  ISETP.LT.OR P2, PT, R0.reuse, 0x9, !P2 ;  /* 0x000000090000780c */ /* 0x040fe40005741670 */
[----:B------:R0:W-:Y:S01]  /*12c60*/  @!P1 STG.E.U8 desc[UR52][R4.64+0x198], R9 ;  /* 0x0001980904009986 */ /* 0x0001e2000c101134 */
[----:B------:R-:W-:-:S03]  /*12c70*/  ISETP.LT.OR P5, PT, R0, 0x9, !P5 ;  /* 0x000000090000780c */ /* 0x000fc60006fa1670 */
[-C--:B------:R-:W-:Y:S01]  /*12c80*/  @!P3 IMAD R13, R104, R17.reuse, RZ ;  /* 0x00000011680db224 */ /* 0x080fe200078e02ff */
[----:B------:R-:W-:Y:S02]  /*12c90*/  @!P0 STG.E.U8 desc[UR52][R4.64+0x199], R103 ;  /* 0x0001996704008986 */ /* 0x000fe4000c101134 */
[-C--:B------:R-:W-:Y:S01]  /*12ca0*/  @!P4 IMAD R105, R105, R17.reuse, RZ ;  /* 0x000000116969c224 */ /* 0x080fe200078e02ff */
[C---:B------:R-:W-:Y:S02]  /*12cb0*/  ISETP.GE.AND P1, PT, R7.reuse, 0x1a9, PT ;  /* 0x000001a90700780c */ /* 0x040fe40003f26270 */
[----:B------:R-:W-:Y:S01]  /*12cc0*/  ISETP.GE.AND P0, PT, R7, 0x1aa, PT ;  /* 0x000001aa0700780c */ /* 0x000fe20003f06270 */
[----:B------:R-:W-:Y:S03]  /*12cd0*/  @!P3 STG.E.U8 desc[UR52][R2.64+0x1a0], R13 ;  /* 0x0001a00d0200b986 */ /* 0x000fe6000c101134 */
[C---:B------:R-:W-:Y:S01]  /*12ce0*/  ISETP.LT.OR P3, PT, R0.reuse, 0x1, !P0 ;  /* 0x000000010000780c */ /* 0x040fe20004761670 */
[----:B------:R-:W-:Y:S01]  /*12cf0*/  @!P4 STG.E.U8 desc[UR52][R2.64+0x1a1], R105 ;  /* 0x0001a1690200c986 */ /* 0x000fe2000c101134 */
[----:B------:R-:W-:Y:S01]  /*12d00*/  ISETP.LT.OR P4, PT, R0, 0x1, !P1 ;  /* 0x000000010000780c */ /* 0x000fe20004f81670 */
[----:B0-----:R-:W-:-:S02]  /*12d10*/  @!P2 IMAD R9, R106, R17, RZ ;  /* 0x000000116a09a224 */ /* 0x001fc400078e02ff */
[-C--:B------:R-:W-:Y:S01]  /*12d20*/  @!P5 IMAD R107, R107, R17.reuse, RZ ;  /* 0x000000116b6bd224 */ /* 0x080fe200078e02ff */
[C---:B------:R-:W-:Y:S02]  /*12d30*/  ISETP.LT.OR P1, PT, R0.reuse, 0x9, !P1 ;  /* 0x000000090000780c */ /* 0x040fe40004f21670 */
[----:B------:R0:W-:Y:S01]  /*12d40*/  @!P2 STG.E.U8 desc[UR52][R4.64+0x1a0], R9 ;  /* 0x0001a0090400a986 */ /* 0x0001e2000c101134 */
[----:B------:R-:W-:Y:S02]  /*12d50*/  ISETP.GE.AND P2, PT, R7, 0x1b2, PT ;  /* 0x000001b20700780c */ /* 0x000fe40003f46270 */
[----:B------:R-:W-:Y:S01]  /*12d60*/  ISETP.LT.OR P0, PT, R0, 0x9, !P0 ;  /* 0x000000090000780c */ /* 0x000fe20004701670 */
[----:B------:R-:W-:Y:S01]  /*12d70*/  @!P5 STG.E.U8 desc[UR52][R4.64+0x1a1], R107 ;  /* 0x0001a16b0400d986 */ /* 0x000fe2000c101134 */
[-C--:B------:R-:W-:Y:S02]  /*12d80*/  @!P3 IMAD R109, R109, R17.reuse, RZ ;  /* 0x000000116d6db224 */ /* 0x080fe400078e02ff */
[----:B------:R-:W-:Y:S01]  /*12d90*/  @!P4 IMAD R11, R108, R17, RZ ;  /* 0x000000116c0bc224 */ /* 0x000fe200078e02ff */
[----:B------:R-:W-:-:S02]  /*12da0*/  ISETP.GE.AND P5, PT, R7, 0x1b1, PT ;  /* 0x000001b10700780c */ /* 0x000fc40003fa6270 */
[----:B------:R-:W-:Y:S02]  /*12db0*/  @!P3 STG.E.U8 desc[UR52][R2.64+0x1a9], R109 ;  /* 0x0001a96d0200b986 */ /* 0x000fe4000c101134 */
[C---:B------:R-:W-:Y:S02]  /*12dc0*/  ISETP.LT.OR P3, PT, R0.reuse, 0x1, !P5 ;  /* 0x000000010000780c */ /* 0x040fe40006f61670 */
        /* <DEDUP_REMOVED lines=93> */
[----:B------:R-:W-:Y:S01]  /*133a0*/  @!P4 IMAD R137, R137, R17, RZ ;  /* 0x000000118989c224 */ /* 0x000fe200078e02ff */
[C---:B------:R-:W-:Y:S02]  /*133b0*/  ISETP.GE.AND P1, PT, R7.reuse, 0x1e9, PT ;  /* 0x000001e90700780c */ /* 0x040fe40003f26270 */
[----:B------:R-:W-:Y:S01]  /*133c0*/  ISETP.GE.AND P0, PT, R7, 0x1ea, PT ;  /* 0x000001ea0700780c */ /* 0x000fe20003f06270 */
[----:B------:R-:W-:Y:S01]  /*133d0*/  @!P3 STG.E.U8 desc[UR52][R2.64+0x1e0], R13 ;  /* 0x0001e00d0200b986 */ /* 0x000fe2000c101134 */
[----:B------:R-:W-:-:S03]  /*133e0*/  ISETP.LT.OR P3, PT, R0, 0x1, !P1 ;  /* 0x000000010000780c */ /* 0x000fc60004f61670 */
[----:B------:R-:W-:Y:S01]  /*133f0*/  @!P4 STG.E.U8 desc[UR52][R2.64+0x1e1], R137 ;  /* 0x0001e1890200c986 */ /* 0x000fe2000c101134 */
[----:B------:R-:W-:Y:S01]  /*13400*/  ISETP.LT.OR P4, PT, R0, 0x1, !P0 ;  /* 0x000000010000780c */ /* 0x000fe20004781670 */
[-C--:B0-----:R-:W-:Y:S02]  /*13410*/  @!P2 IMAD R9, R138, R17.reuse, RZ ;  /* 0x000000118a09a224 */ /* 0x081fe400078e02ff */
[-C--:B------:R-:W-:Y:S01]  /*13420*/  @!P5 IMAD R139, R139, R17.reuse, RZ ;  /* 0x000000118b8bd224 */ /* 0x080fe200078e02ff */
[C---:B------:R-:W-:Y:S02]  /*13430*/  ISETP.LT.OR P0, PT, R0.reuse, 0x9, !P0 ;  /* 0x000000090000780c */ /* 0x040fe40004701670 */
[----:B------:R0:W-:Y:S01]  /*13440*/  @!P2 STG.E.U8 desc[UR52][R4.64+0x1e0], R9 ;  /* 0x0001e0090400a986 */ /* 0x0001e2000c101134 */
[----:B------:R-:W-:Y:S02]  /*13450*/  ISETP.LT.OR P2, PT, R0, 0x9, !P1 ;  /* 0x000000090000780c */ /* 0x000fe40004f41670 */
[----:B------:R-:W-:Y:S01]  /*13460*/  @!P3 IMAD R11, R140, R17, RZ ;  /* 0x000000118c0bb224 */ /* 0x000fe200078e02ff */
[----:B------:R-:W-:Y:S01]  /*13470*/  @!P5 STG.E.U8 desc[UR52][R4.64+0x1e1], R139 ;  /* 0x0001e18b0400d986 */ /* 0x000fe2000c101134 */
[----:B------:R-:W-:-:S02]  /*13480*/  ISETP.GE.AND P5, PT, R7, 0x1f1, PT ;  /* 0x000001f10700780c */ /* 0x000fc40003fa6270 */
        /* <DEDUP_REMOVED lines=9> */
[C---:B------:R-:W-:Y:S02]  /*13520*/  ISETP.GE.AND P2, PT, R7.reuse, 0x1f9, PT ;  /* 0x000001f90700780c */ /* 0x040fe40003f46270 */
[-C--:B------:R-:W-:Y:S01]  /*13530*/  @!P3 IMAD R13, R144, R17.reuse, RZ ;  /* 0x00000011900db224 */ /* 0x080fe200078e02ff */
[----:B------:R1:W-:Y:S01]  /*13540*/  @!P0 STG.E.U8 desc[UR52][R4.64+0x1e9], R143 ;  /* 0x0001e98f04008986 */ /* 0x0003e2000c101134 */
[----:B------:R-:W-:Y:S02]  /*13550*/  ISETP.GE.AND P0, PT, R7, 0x1fa, PT ;  /* 0x000001fa0700780c */ /* 0x000fe40003f06270 */
[----:B------:R-:W-:Y:S01]  /*13560*/  @!P4 IMAD R145, R145, R17, RZ ;  /* 0x000000119191c224 */ /* 0x000fe200078e02ff */
[----:B------:R1:W-:Y:S01]  /*13570*/  @!P3 STG.E.U8 desc[UR52][R2.64+0x1f0], R13 ;  /* 0x0001f00d0200b986 */ /* 0x0003e2000c101134 */
[C---:B------:R-:W-:Y:S02]  /*13580*/  ISETP.LT.OR P5, PT, R0.reuse, 0x9, !P5 ;  /* 0x000000090000780c */ /* 0x040fe40006fa1670 */
[C---:B------:R-:W-:Y:S01]  /*13590*/  ISETP.LT.OR P1, PT, R0.reuse, 0x9, !P1 ;  /* 0x000000090000780c */ /* 0x040fe20004f21670 */
[----:B------:R1:W-:Y:S01]  /*135a0*/  @!P4 STG.E.U8 desc[UR52][R2.64+0x1f1], R145 ;  /* 0x0001f1910200c986 */ /* 0x0003e2000c101134 */
[----:B------:R-:W-:-:S02]  /*135b0*/  ISETP.LT.OR P4, PT, R0, 0x1, !P0 ;  /* 0x000000010000780c */ /* 0x000fc40004781670 */
[C---:B------:R-:W-:Y:S02]  /*135c0*/  ISETP.LT.OR P3, PT, R0.reuse, 0x1, !P2 ;  /* 0x000000010000780c */ /* 0x040fe40005761670 */
[C---:B------:R-:W-:Y:S02]  /*135d0*/  ISETP.LT.OR P2, PT, R0.reuse, 0x9, !P2 ;  /* 0x000000090000780c */ /* 0x040fe40005741670 */
[----:B------:R-:W-:-:S03]  /*135e0*/  ISETP.LT.OR P0, PT, R0, 0x9, !P0 ;  /* 0x000000090000780c */ /* 0x000fc60004701670 */
[-C--:B------:R-:W-:Y:S02]  /*135f0*/  @!P5 IMAD R7, R146, R17.reuse, RZ ;  /* 0x000000119207d224 */ /* 0x080fe400078e02ff */
[-C--:B------:R-:W-:Y:S02]  /*13600*/  @!P1 IMAD R147, R147, R17.reuse, RZ ;  /* 0x0000001193939224 */ /* 0x080fe400078e02ff */
[-C--:B------:R-:W-:Y:S02]  /*13610*/  @!P4 IMAD R149, R149, R17.reuse, RZ ;  /* 0x000000119595c224 */ /* 0x080fe400078e02ff */
[-C--:B0-----:R-:W-:Y:S02]  /*13620*/  @!P3 IMAD R9, R148, R17.reuse, RZ ;  /* 0x000000119409b224 */ /* 0x081fe400078e02ff */
[-C--:B------:R-:W-:Y:S02]  /*13630*/  @!P2 IMAD R11, R150, R17.reuse, RZ ;  /* 0x00000011960ba224 */ /* 0x080fe400078e02ff */
[----:B------:R-:W-:Y:S01]  /*13640*/  @!P0 IMAD R151, R151, R17, RZ ;  /* 0x0000001197978224 */ /* 0x000fe200078e02ff */
[----:B------:R1:W-:Y:S04]  /*13650*/  @!P5 STG.E.U8 desc[UR52][R4.64+0x1f0], R7 ;  /* 0x0001f0070400d986 */ /* 0x0003e8000c101134 */
[----:B------:R1:W-:Y:S04]  /*13660*/  @!P1 STG.E.U8 desc[UR52][R4.64+0x1f1], R147 ;  /* 0x0001f19304009986 */ /* 0x0003e8000c101134 */
[----:B------:R1:W-:Y:S04]  /*13670*/  @!P4 STG.E.U8 desc[UR52][R2.64+0x1f9], R149 ;  /* 0x0001f9950200c986 */ /* 0x0003e8000c101134 */
[----:B------:R1:W-:Y:S04]  /*13680*/  @!P3 STG.E.U8 desc[UR52][R2.64+0x1f8], R9 ;  /* 0x0001f8090200b986 */ /* 0x0003e8000c101134 */
[----:B------:R1:W-:Y:S04]  /*13690*/  @!P2 STG.E.U8 desc[UR52][R4.64+0x1f8], R11 ;  /* 0x0001f80b0400a986 */ /* 0x0003e8000c101134 */
[----:B------:R1:W-:Y:S02]  /*136a0*/  @!P0 STG.E.U8 desc[UR52][R4.64+0x1f9], R151 ;  /* 0x0001f99704008986 */ /* 0x0003e4000c101134 */
.L_x_550:
[----:B------:R-:W-:Y:S05]  /*136b0*/  BSYNC B0 ;  /* 0x0000000000007941 */ /* 0x000fea0003800000 */
.L_x_36:
[----:B------:R-:W4:Y:S01]  /*136c0*/  LDL.LU R25, [R1+0x204] ;  /* 0x0002040001197983 */ /* 0x000f220000300800 */
[----:B01----:R-:W-:Y:S01]  /*136d0*/  IMAD.U32 R3, RZ, RZ, UR48 ;  /* 0x00000030ff037e24 */ /* 0x003fe2000f8e00ff */
[----:B------:R-:W-:Y:S02]  /*136e0*/  ULDC.64 UR4, c[0x0][0x650] ;  /* 0x0001940000047ab9 */ /* 0x000fe40000000a00 */
[----:B------:R-:W5:Y:S01]  /*136f0*/  LDL.LU R23, [R1+0x208] ;  /* 0x0002080001177983 */ /* 0x000f620000300800 */
[----:B------:R-:W-:Y:S01]  /*13700*/  IMAD.U32 R0, RZ, RZ, UR50 ;  /* 0x00000032ff007e24 */ /* 0x000fe2000f8e00ff */
[----:B------:R0:W-:Y:S01]  /*13710*/  SYNCS.ARRIVE.TRANS64.A1T0 RZ, [R3+UR43], RZ ;  /* 0x000000ff03ff79a7 */ /* 0x0001e2000810002b */
[----:B------:R-:W-:Y:S02]  /*13720*/  IMAD.U32 R2, RZ, RZ, UR50 ;  /* 0x00000032ff027e24 */ /* 0x000fe4000f8e00ff */
[----:B--23--:R-:W-:Y:S02]  /*13730*/  IMAD.MOV.U32 R4, RZ, RZ, -0x1 ;  /* 0xffffffffff047424 */ /* 0x00cfe400078e00ff */
[----:B0-----:R-:W-:Y:S01]  /*13740*/  IMAD.U32 R3, RZ, RZ, UR39 ;  /* 0x00000027ff037e24 */ /* 0x001fe2000f8e00ff */
[----:B-----5:R-:W-:-:S02]  /*13750*/  LEA R23, P0, R0, R23, 0x1 ;  /* 0x0000001700177211 */ /* 0x020fc400078008ff */
[----:B------:R-:W-:Y:S02]  /*13760*/  PRMT R0, RZ, 0x7610, R0 ;  /* 0x00007610ff007816 */ /* 0x000fe40000000000 */
[----:B----4-:R-:W-:Y:S01]  /*13770*/  LEA.HI.X R25, R2, R25, R3, 0x1, P0 ;  /* 0x0000001902197211 */ /* 0x010fe200000f0c03 */
[----:B------:R-:W-:Y:S01]  /*13780*/  IMAD.MOV.U32 R2, RZ, RZ, -0x1 ;  /* 0xffffffffff027424 */ /* 0x000fe200078e00ff */
[----:B------:R0:W-:Y:S01]  /*13790*/  STL [R1+0x208], R23 ;  /* 0x0002081701007387 */ /* 0x0001e20000100800 */
[----:B------:R-:W-:Y:S01]  /*137a0*/  IMAD.MOV.U32 R3, RZ, RZ, -0x1 ;  /* 0xffffffffff037424 */ /* 0x000fe200078e00ff */
[----:B------:R-:W-:Y:S02]  /*137b0*/  ISETP.GE.U32.AND P0, PT, R23, UR4, PT ;  /* 0x0000000417007c0c */ /* 0x000fe4000bf06070 */
[----:B------:R0:W-:Y:S02]  /*137c0*/  STL [R1+0x204], R25 ;  /* 0x0002041901007387 */ /* 0x0001e40000100800 */
[----:B------:R-:W-:-:S02]  /*137d0*/  ISETP.GE.U32.AND.EX P0, PT, R25, UR5, PT, P0 ;  /* 0x0000000519007c0c */ /* 0x000fc4000bf06100 */
[----:B------:R0:W-:Y:S04]  /*137e0*/  STL [R1+0x20c], R4 ;  /* 0x00020c0401007387 */ /* 0x0001e80000100800 */
[----:B------:R0:W-:Y:S04]  /*137f0*/  STL [R1+0x200], R2 ;  /* 0x0002000201007387 */ /* 0x0001e80000100800 */
[----:B------:R0:W-:Y:S03]  /*13800*/  STL [R1+0x210], R3 ;  /* 0x0002100301007387 */ /* 0x0001e60000100800 */
[----:B------:R-:W-:Y:S05]  /*13810*/  @P0 BRA `(.L_x_551) ;  /* 0x00000004007c0947 */ /* 0x000fea0003800000 */
[----:B------:R-:W1:Y:S01]  /*13820*/  S2R R14, SR_CTAID.X ;  /* 0x00000000000e7919 */ /* 0x000e620000002500 */
[----:B------:R-:W2:Y:S01]  /*13830*/  LDC.64 R8, c[0x0][0x628] ;  /* 0x00018a00ff087b82 */ /* 0x000ea20000000a00 */
[----:B------:R-:W-:Y:S01]  /*13840*/  ULDC UR4, c[0x0][0x150] ;  /* 0x0000540000047ab9 */ /* 0x000fe20000000800 */
[----:B------:R-:W-:Y:S01]  /*13850*/  IMAD.MOV.U32 R6, RZ, RZ, R23 ;  /* 0x000000ffff067224 */ /* 0x000fe200078e0017 */
[----:B------:R-:W3:Y:S01]  /*13860*/  S2R R20, SR_CTAID.Y ;  /* 0x0000000000147919 */ /* 0x000ee20000002600 */
[----:B------:R-:W-:-:S04]  /*13870*/  IMAD.MOV.U32 R7, RZ, RZ, R25 ;  /* 0x000000ffff077224 */ /* 0x000fc800078e0019 */
[----:B------:R-:W4:Y:S08]  /*13880*/  LDC R21, c[0x0][0x144] ;  /* 0x00005100ff157b82 */ /* 0x000f300000000800 */
[----:B------:R-:W0:Y:S08]  /*13890*/  LDC R10, c[0x0][0x630] ;  /* 0x00018c00ff0a7b82 */ /* 0x000e300000000800 */
[----:B------:R-:W0:Y:S01]  /*138a0*/  LDC.64 R12, c[0x0][0x620] ;  /* 0x00018800ff0c7b82 */ /* 0x000e220000000a00 */
[----:B--2---:R-:W-:-:S04]  /*138b0*/  ISETP.NE.U32.AND P0, PT, R8, RZ, PT ;  /* 0x000000ff0800720c */ /* 0x004fc80003f05070 */
[----:B------:R-:W-:Y:S02]  /*138c0*/  ISETP.NE.AND.EX P0, PT, R9, RZ, PT, P0 ;  /* 0x000000ff0900720c */ /* 0x000fe40003f05300 */
[----:B-1----:R-:W-:-:S05]  /*138d0*/  I2FP.F32.U32 R0, R14 ;  /* 0x0000000e00007245 */ /* 0x002fca0000201000 */
[----:B------:R-:W-:-:S04]  /*138e0*/  FMUL R0, R0, UR4 ;  /* 0x0000000400007c20 */ /* 0x000fc80008400000 */
[----:B------:R1:W2:Y:S02]  /*138f0*/  F2I.U32.TRUNC.NTZ R15, R0 ;  /* 0x00000000000f7305 */ /* 0x0002a4000020f000 */
[----:B---34-:R-:W-:Y:S05]  /*13900*/  @!P0 BRA `(.L_x_552) ;  /* 0x0000000000288947 */ /* 0x018fea0003800000 */
[----:B-1----:R-:W1:Y:S02]  /*13910*/  LDC R0, c[0x0][0x634] ;  /* 0x00018d00ff007b82 */ /* 0x002e640000000800 */
[----:B-1----:R-:W-:-:S05]  /*13920*/  IADD3 R7, P0, R23, R0, RZ ;  /* 0x0000000017077210 */ /* 0x002fca0007f1e0ff */
[----:B------:R-:W-:-:S04]  /*13930*/  IMAD.X R11, RZ, RZ, R25, P0 ;  /* 0x000000ffff0b7224 */ /* 0x000fc800000e0619 */
[----:B0-----:R-:W-:-:S04]  /*13940*/  IMAD.WIDE.U32 R2, R11, R8, RZ ;  /* 0x000000080b027225 */ /* 0x001fc800078e00ff */
[----:B------:R-:W-:-:S04]  /*13950*/  IMAD.WIDE.U32 R4, P0, R7, R9, R2 ;  /* 0x0000000907047225 */ /* 0x000fc80007800002 */
[----:B------:R-:W-:-:S04]  /*13960*/  IMAD.WIDE.U32 R2, R7, R8, RZ ;  /* 0x0000000807027225 */ /* 0x000fc800078e00ff */
[----:B------:R-:W-:Y:S01]  /*13970*/  IMAD.X R7, RZ, RZ, RZ, P0 ;  /* 0x000000ffff077224 */ /* 0x000fe200000e06ff */
[----:B------:R-:W-:Y:S01]  /*13980*/  IADD3 RZ, P0, R3, R4, RZ ;  /* 0x0000000403ff7210 */ /* 0x000fe20007f1e0ff */
[----:B------:R-:W-:-:S04]  /*13990*/  IMAD.MOV.U32 R6, RZ, RZ, R5 ;  /* 0x000000ffff067224 */ /* 0x000fc800078e0005 */
[----:B------:R-:W-:-:S08]  /*139a0*/  IMAD.WIDE.U32.X R6, R11, R9, R6, P0 ;  /* 0x000000090b067225 */ /* 0x000fd000000e0406 */
.L_x_552:
[-CC-:B0-----:R-:W-:Y:S01]  /*139b0*/  SHF.R.U64 R11, R6, R10.reuse, R7.reuse ;  /* 0x0000000a060b7219 */ /* 0x181fe20000001207 */
[----:B------:R-:W0:Y:S01]  /*139c0*/  LDC.64 R26, c[0x0][0x640] ;  /* 0x00019000ff1a7b82 */ /* 0x000e220000000a00 */
[----:B-1----:R-:W-:Y:S01]  /*139d0*/  SHF.R.U32.HI R0, RZ, R10, R7 ;  /* 0x0000000aff007219 */ /* 0x002fe20000011607 */
[----:B------:R-:W-:Y:S01]  /*139e0*/  IMAD.MOV.U32 R2, RZ, RZ, R23 ;  /* 0x000000ffff027224 */ /* 0x000fe200078e0017 */
[----:B------:R-:W-:Y:S01]  /*139f0*/  IADD3 R5, P0, RZ, -R11, RZ ;  /* 0x8000000bff057210 */ /* 0x000fe20007f1e0ff */
[----:B--2---:R-:W-:Y:S01]  /*13a00*/  IMAD.MOV R15, RZ, RZ, -R15 ;  /* 0x000000ffff0f7224 */ /* 0x004fe200078e0a0f */
[----:B------:R-:W-:Y:S01]  /*13a10*/  ULDC UR4, c[0x0][0x154] ;  /* 0x0000550000047ab9 */ /* 0x000fe20000000800 */
[----:B------:R-:W-:Y:S02]  /*13a20*/  IMAD.MOV.U32 R7, RZ, RZ, 0x1 ;  /* 0x00000001ff077424 */ /* 0x000fe400078e00ff */
[----:B------:R-:W1:Y:S01]  /*13a30*/  LDC R4, c[0x0][0x618] ;  /* 0x00018600ff047b82 */ /* 0x000e620000000800 */
[----:B------:R-:W-:-:S02]  /*13a40*/  IMAD.X R3, RZ, RZ, ~R0, P0 ;  /* 0x000000ffff037224 */ /* 0x000fc400000e0e00 */
[----:B------:R-:W-:Y:S02]  /*13a50*/  IMAD R21, R21, R15, R14 ;  /* 0x0000000f15157224 */ /* 0x000fe400078e020e */
[-C--:B------:R-:W-:Y:S02]  /*13a60*/  IMAD R0, R3, R12.reuse, RZ ;  /* 0x0000000c03007224 */ /* 0x080fe400078e02ff */
[----:B------:R-:W-:Y:S01]  /*13a70*/  IMAD.MOV.U32 R3, RZ, RZ, R25 ;  /* 0x000000ffff037224 */ /* 0x000fe200078e0019 */
[----:B------:R-:W2:Y:S01]  /*13a80*/  LDC R6, c[0x0][0x608] ;  /* 0x00018200ff067b82 */ /* 0x000ea20000000800 */
[----:B------:R-:W-:-:S04]  /*13a90*/  IMAD.WIDE.U32 R2, R5, R12, R2 ;  /* 0x0000000c05027225 */ /* 0x000fc800078e0002 */
[----:B------:R-:W-:-:S03]  /*13aa0*/  IMAD R5, R5, R13, R0 ;  /* 0x0000000d05057224 */ /* 0x000fc600078e0200 */
[----:B------:R-:W3:Y:S01]  /*13ab0*/  LDC R24, c[0x0][0x658] ;  /* 0x00019600ff187b82 */ /* 0x000ee20000000800 */
[----:B------:R-:W-:Y:S01]  /*13ac0*/  I2FP.F32.U32 R0, R20 ;  /* 0x0000001400007245 */ /* 0x000fe20000201000 */
[----:B------:R-:W-:Y:S01]  /*13ad0*/  IMAD.IADD R3, R3, 0x1, R5 ;  /* 0x0000000103037824 */ /* 0x000fe200078e0205 */
[----:B0-----:R-:W-:Y:S01]  /*13ae0*/  ISETP.NE.U32.AND P0, PT, R26, RZ, PT ;  /* 0x000000ff1a00720c */ /* 0x001fe20003f05070 */
[----:B------:R-:W-:Y:S02]  /*13af0*/  IMAD.MOV.U32 R5, RZ, RZ, -0x1 ;  /* 0xffffffffff057424 */ /* 0x000fe400078e00ff */
[----:B------:R-:W-:Y:S02]  /*13b00*/  FMUL R0, R0, UR4 ;  /* 0x0000000400007c20 */ /* 0x000fe40008400000 */
[----:B------:R-:W0:Y:S01]  /*13b10*/  LDC R15, c[0x0][0x148] ;  /* 0x00005200ff0f7b82 */ /* 0x000e220000000800 */
[----:B-1----:R-:W-:Y:S01]  /*13b20*/  SHF.R.U64 R10, R2, R4, R3 ;  /* 0x00000004020a7219 */ /* 0x002fe20000001203 */
[----:B------:R1:W4:Y:S01]  /*13b30*/  F2I.U32.TRUNC.NTZ R13, R0 ;  /* 0x00000000000d7305 */ /* 0x000322000020f000 */
[----:B------:R-:W-:-:S02]  /*13b40*/  ISETP.NE.AND.EX P0, PT, R27, RZ, PT, P0 ;  /* 0x000000ff1b00720c */ /* 0x000fc40003f05300 */
[----:B------:R-:W-:-:S03]  /*13b50*/  SHF.R.U32.HI R3, RZ, R4, R3 ;  /* 0x00000004ff037219 */ /* 0x000fc60000011603 */
[----:B------:R-:W0:Y:S01]  /*13b60*/  LDC R14, c[0x0][0x600] ;  /* 0x00018000ff0e7b82 */ /* 0x000e220000000800 */
[-CC-:B--2---:R-:W-:Y:S02]  /*13b70*/  SHF.R.U64 R8, R10, R6.reuse, R3.reuse ;  /* 0x000000060a087219 */ /* 0x184fe40000001203 */
[----:B------:R-:W-:-:S05]  /*13b80*/  SHF.R.U32.HI R3, RZ, R6, R3 ;  /* 0x00000006ff037219 */ /* 0x000fca0000011603 */
[----:B------:R-:W2:Y:S01]  /*13b90*/  LDC R25, c[0x0][0x648] ;  /* 0x00019200ff197b82 */ /* 0x000ea20000000800 */
[-CC-:B---3--:R-:W-:Y:S02]  /*13ba0*/  SHF.R.U64 R12, R8, R24.reuse, R3.reuse ;  /* 0x00000018080c7219 */ /* 0x188fe40000001203 */
[-C--:B------:R-:W-:Y:S02]  /*13bb0*/  SHF.L.U32 R5, R5, R24.reuse, RZ ;  /* 0x0000001805057219 */ /* 0x080fe400000006ff */
[-C--:B------:R-:W-:Y:S01]  /*13bc0*/  SHF.R.U32.HI R3, RZ, R24.reuse, R3 ;  /* 0x00000018ff037219 */ /* 0x080fe20000011603 */
[----:B------:R-:W-:Y:S01]  /*13bd0*/  IMAD.MOV.U32 R2, RZ, RZ, R12 ;  /* 0x000000ffff027224 */ /* 0x000fe200078e000c */
[----:B------:R-:W-:Y:S01]  /*13be0*/  SHF.L.U32 R24, R7, R24, RZ ;  /* 0x0000001807187219 */ /* 0x000fe200000006ff */
[----:B------:R-:W3:Y:S01]  /*13bf0*/  LDC R28, c[0x0][0x638] ;  /* 0x00018e00ff1c7b82 */ /* 0x000ee20000000800 */
[----:B------:R-:W-:-:S07]  /*13c00*/  LOP3.LUT R23, RZ, R5, RZ, 0x33, !PT ;  /* 0x00000005ff177212 */ /* 0x000fce00078e33ff */
[----:B------:R-:W0:Y:S01]  /*13c10*/  LDC R29, c[0x0][0x610] ;  /* 0x00018400ff1d7b82 */ /* 0x000e220000000800 */
[----:B-1--4-:R-:W-:Y:S05]  /*13c20*/  @!P0 BRA `(.L_x_553) ;  /* 0x0000000000288947 */ /* 0x012fea0003800000 */
        /* <DEDUP_REMOVED lines=10> */
.L_x_553:
[----:B------:R-:W1:Y:S01]  /*13cd0*/  LDC R4, c[0x0][0x65c] ;  /* 0x00019700ff047b82 */ /* 0x000e620000000800 */
[----:B--2---:R-:W-:Y:S01]  /*13ce0*/  SHF.R.U64 R0, R2, R25, R3 ;  /* 0x0000001902007219 */ /* 0x004fe20000001203 */
[----:B0-----:R-:W-:Y:S01]  /*13cf0*/  VIADD R7, R14, 0xffffffff ;  /* 0xffffffff0e077836 */ /* 0x001fe20000000000 */
[----:B------:R-:W-:Y:S01]  /*13d00*/  LOP3.LUT R5, R8, R23, RZ, 0xc0, !PT ;  /* 0x0000001708057212 */ /* 0x000fe200078ec0ff */
[----:B------:R-:W-:Y:S02]  /*13d10*/  IMAD.MOV R13, RZ, RZ, -R13 ;  /* 0x000000ffff0d7224 */ /* 0x000fe400078e0a0d */
[----:B------:R-:W-:Y:S02]  /*13d20*/  IMAD.MOV R3, RZ, RZ, -R0 ;  /* 0x000000ffff037224 */ /* 0x000fe400078e0a00 */
[----:B------:R-:W-:Y:S01]  /*13d30*/  IMAD R2, R24, R0, R5 ;  /* 0x0000000018027224 */ /* 0x000fe200078e0205 */
[----:B------:R-:W-:Y:S01]  /*13d40*/  LOP3.LUT R5, R10, R7, RZ, 0xc0, !PT ;  /* 0x000000070a057212 */ /* 0x000fe200078ec0ff */
[----:B---3--:R-:W-:-:S04]  /*13d50*/  IMAD R0, R3, R28, R12 ;  /* 0x0000001c03007224 */ /* 0x008fc800078e020c */
[----:B------:R-:W-:Y:S01]  /*13d60*/  IMAD R3, R0, R14, R5 ;  /* 0x0000000e00037224 */ /* 0x000fe200078e0205 */
[----:B-1----:R-:W-:Y:S01]  /*13d70*/  ISETP.NE.AND P0, PT, R4, 0x1, PT ;  /* 0x000000010400780c */ /* 0x002fe20003f05270 */
[----:B------:R-:W-:-:S05]  /*13d80*/  IMAD.MOV.U32 R4, RZ, RZ, 0x1 ;  /* 0x00000001ff047424 */ /* 0x000fca00078e00ff */
[----:B------:R-:W-:-:S07]  /*13d90*/  PRMT R0, R4, 0x7610, R0 ;  /* 0x0000761004007816 */ /* 0x000fce0000000000 */
[----:B------:R-:W-:-:S04]  /*13da0*/  @P0 IMAD R21, R15, R13, R20 ;  /* 0x0000000d0f150224 */ /* 0x000fc800078e0214 */
[----:B------:R-:W-:-:S05]  /*13db0*/  IMAD R2, R2, R29, R21 ;  /* 0x0000001d02027224 */ /* 0x000fca00078e0215 */
[----:B------:R-:W-:Y:S02]  /*13dc0*/  SEL R4, R3, R2, !P0 ;  /* 0x0000000203047207 */ /* 0x000fe40004000000 */
[----:B------:R-:W-:-:S03]  /*13dd0*/  SEL R2, R2, R3, !P0 ;  /* 0x0000000302027207 */ /* 0x000fc60004000000 */
[----:B------:R1:W-:Y:S04]  /*13de0*/  STL [R1+0x210], R4 ;  /* 0x0002100401007387 */ /* 0x0003e80000100800 */
[----:B------:R1:W-:Y:S04]  /*13df0*/  STL [R1+0x200], R11 ;  /* 0x0002000b01007387 */ /* 0x0003e80000100800 */
[----:B------:R1:W-:Y:S02]  /*13e00*/  STL [R1+0x20c], R2 ;  /* 0x00020c0201007387 */ /* 0x0003e40000100800 */
.L_x_551:
[----:B------:R-:W-:Y:S01]  /*13e10*/  LOP3.LUT P0, RZ, R0, 0xff, RZ, 0xc0, !PT ;  /* 0x000000ff00ff7812 */ /* 0x000fe2000780c0ff */
[----:B------:R-:W-:-:S12]  /*13e20*/  ULOP3.LUT UR46, UR46, 0x1, URZ, 0x3c, !UPT ;  /* 0x000000012e2e7892 */ /* 0x000fd8000f8e3c3f */
[----:B------:R-:W-:Y:S05]  /*13e30*/  @P0 BRA `(.L_x_554) ;  /* 0xfffffed800580947 */ /* 0x000fea000383ffff */
[----:B------:R-:W-:Y:S05]  /*13e40*/  EXIT ;  /* 0x000000000000794d */ /* 0x000fea0003800000 */
.L_x_17:
[----:B------:R-:W-:-:S08]  /*13e50*/  ISETP.NE.AND P0, PT, RZ, UR4, PT ;  /* 0x00000004ff007c0c */ /* 0x000fd0000bf05270 */
[----:B0123-5:R-:W0:-:S00]  /*13e60*/  USETMAXREG.DEALLOC.CTAPOOL 0x18 ;  /* 0x00000018000079c8 */ /* 0x02fe0000080e0500 */
[----:B------:R-:W-:Y:S05]  /*13e70*/  @P0 EXIT ;  /* 0x000000000000094d */ /* 0x000fea0003800000 */
[----:B0-----:R-:W-:Y:S01]  /*13e80*/  LOP3.LUT P0, RZ, R0, 0xff, RZ, 0xc0, !PT ;  /* 0x000000ff00ff7812 */ /* 0x001fe2000780c0ff */
[----:B------:R-:W-:Y:S02]  /*13e90*/  IMAD.MOV.U32 R0, RZ, RZ, 0x1 ;  /* 0x00000001ff007424 */ /* 0x000fe400078e00ff */
[----:B------:R-:W-:-:S10]  /*13ea0*/  IMAD.MOV.U32 R6, RZ, RZ, RZ ;  /* 0x000000ffff067224 */ /* 0x000fd400078e00ff */
[----:B------:R-:W-:Y:S05]  /*13eb0*/  @!P0 BRA `(.L_x_555) ;  /* 0x0000000c006c8947 */ /* 0x000fea0003800000 */
[----:B------:R-:W0:Y:S01]  /*13ec0*/  S2R R16, SR_CgaCtaId ;  /* 0x0000000000107919 */ /* 0x000e220000008800 */
[----:B------:R-:W-:Y:S01]  /*13ed0*/  LOP3.LUT P0, RZ, R2, 0x1f, RZ, 0xc0, !PT ;  /* 0x0000001f02ff7812 */ /* 0x000fe2000780c0ff */
[----:B------:R-:W-:Y:S01]  /*13ee0*/  ULDC UR5, c[0x0][0x658] ;  /* 0x0001960000057ab9 */ /* 0x000fe20000000800 */
[----:B------:R-:W-:Y:S01]  /*13ef0*/  UMOV UR6, 0xffffffff ;  /* 0xffffffff00067882 */ /* 0x000fe20000000000 */
[----:B------:R-:W-:Y:S01]  /*13f00*/  BSSY B0, `(.L_x_555) ;  /* 0x00000d6000007945 */ /* 0x000fe20003800000 */
[----:B------:R-:W-:Y:S01]  /*13f10*/  USHF.L.U32 UR6, UR6, UR5, URZ ;  /* 0x0000000506067299 */ /* 0x000fe2000800063f */
[C---:B------:R-:W-:Y:S01]  /*13f20*/  ISETP.NE.AND P2, PT, R3.reuse, RZ, PT ;  /* 0x000000ff0300720c */ /* 0x040fe20003f45270 */
[----:B------:R-:W-:Y:S01]  /*13f30*/  IMAD.MOV.U32 R10, RZ, RZ, 0x1 ;  /* 0x00000001ff0a7424 */ /* 0x000fe200078e00ff */
[----:B------:R-:W-:Y:S01]  /*13f40*/  ISETP.NE.OR P0, PT, R3, RZ, !P0 ;  /* 0x000000ff0300720c */ /* 0x000fe20004705670 */
[----:B------:R-:W-:Y:S01]  /*13f50*/  IMAD.MOV.U32 R6, RZ, RZ, RZ ;  /* 0x000000ffff067224 */ /* 0x000fe200078e00ff */
[----:B------:R-:W-:Y:S01]  /*13f60*/  ULDC UR4, c[0x0][0x600] ;  /* 0x0001800000047ab9 */ /* 0x000fe20000000800 */
[----:B------:R-:W-:Y:S01]  /*13f70*/  UMOV UR7, 0x1 ;  /* 0x0000000100077882 */ /* 0x000fe20000000000 */
[----:B------:R-:W-:-:S02]  /*13f80*/  UIADD3 UR22, UR38, 0x1, URZ ;  /* 0x0000000126167890 */ /* 0x000fc4000fffe03f */
[----:B------:R-:W-:Y:S02]  /*13f90*/  ULOP3.LUT UR23, UR37, 0x2, URZ, 0xfc, !UPT ;  /* 0x0000000225177892 */ /* 0x000fe4000f8efc3f */
[----:B------:R-:W-:Y:S02]  /*13fa0*/  UIADD3 UR4, UR4, -0x1, URZ ;  /* 0xffffffff04047890 */ /* 0x000fe4000fffe03f */
[----:B------:R-:W-:Y:S02]  /*13fb0*/  USHF.L.U32 UR17, UR7, UR5, URZ ;  /* 0x0000000507117299 */ /* 0x000fe4000800063f */
[----:B------:R-:W-:Y:S01]  /*13fc0*/  ULOP3.LUT UR16, URZ, UR6, URZ, 0x33, !UPT ;  /* 0x000000063f107292 */ /* 0x000fe2000f8e333f */
[----:B------:R-:W-:Y:S01]  /*13fd0*/  ULDC.64 UR20, c[0x0][0x198] ;  /* 0x0000660000147ab9 */ /* 0x000fe20000000a00 */
[C---:B0-----:R-:W-:Y:S02]  /*13fe0*/  IMAD.SHL.U32 R0, R16.reuse, 0x4000, RZ ;  /* 0x0000400010007824 */ /* 0x041fe400078e00ff */
[----:B------:R-:W-:-:S03]  /*13ff0*/  IMAD.SHL.U32 R16, R16, 0x100, RZ ;  /* 0x0000010010107824 */ /* 0x000fc600078e00ff */
[----:B------:R-:W-:Y:S02]  /*14000*/  LOP3.LUT R0, R0, 0x4000, RZ, 0xc0, !PT ;  /* 0x0000400000007812 */ /* 0x000fe400078ec0ff */
[----:B------:R-:W-:-:S03]  /*14010*/  LOP3.LUT R16, R16, 0x100, RZ, 0xc0, !PT ;  /* 0x0000010010107812 */ /* 0x000fc600078ec0ff */
[----:B------:R-:W-:Y:S02]  /*14020*/  VIADD R7, R0, 0x6180 ;  /* 0x0000618000077836 */ /* 0x000fe40000000000 */
[----:B------:R-:W-:-:S07]  /*14030*/  IMAD.MOV.U32 R0, RZ, RZ, 0x1 ;  /* 0x00000001ff007424 */ /* 0x000fce00078e00ff */
.L_x_567:
[----:B------:R-:W-:-:S03]  /*14040*/  UMOV UR5, 0xffffffff ;  /* 0xffffffff00057882 */ /* 0x000fc60000000000 */
[----:B01----:R-:W-:Y:S05]  /*14050*/  BRA.DIV UR5, `(.L_x_556) ;  /* 0x00000012056c7947 */ /* 0x003fea000b800000 */
[----:B------:R-:W-:-:S13]  /*14060*/  ELECT P6, URZ, PT ;  /* 0x00000000003f782f */ /* 0x000fda00038c0000 */
.L_x_582:
[----:B------:R-:W0:Y:S01]  /*14070*/  LDC R2, c[0x0][0x28c] ;  /* 0x0000a300ff027b82 */ /* 0x000e220000000800 */
[----:B------:R-:W-:Y:S01]  /*14080*/  BSSY B1, `(.L_x_557) ;  /* 0x000003d000017945 */ /* 0x000fe20003800000 */
[----:B0-----:R-:W-:-:S13]  /*14090*/  ISETP.LT.OR P6, PT, R2, 0x1, !P6 ;  /* 0x000000010200780c */ /* 0x001fda00077c1670 */
[----:B------:R-:W-:Y:S05]  /*140a0*/  @P6 BRA `(.L_x_558) ;  /* 0x0000000000e86947 */ /* 0x000fea0003800000 */
[----:B------:R-:W2:Y:S04]  /*140b0*/  LDL.LU R4, [R1+0x210] ;  /* 0x0002100001047983 */ /* 0x000ea80000300800 */
[----:B------:R-:W3:Y:S01]  /*140c0*/  LDL.LU R3, [R1+0x20c] ;  /* 0x00020c0001037983 */ /* 0x000ee20000300800 */
[----:B------:R-:W-:Y:S02]  /*140d0*/  IMAD.MOV.U32 R11, RZ, RZ, RZ ;  /* 0x000000ffff0b7224 */ /* 0x000fe400078e00ff */
[----:B------:R-:W-:Y:S02]  /*140e0*/  IMAD.U32 R13, RZ, RZ, UR22 ;  /* 0x00000016ff0d7e24 */ /* 0x000fe4000f8e00ff */
[----:B------:R-:W-:Y:S02]  /*140f0*/  IMAD.MOV.U32 R8, RZ, RZ, R6 ;  /* 0x000000ffff087224 */ /* 0x000fe400078e0006 */
[----:B--2---:R-:W-:-:S02]  /*14100*/  IMAD R2, R4, 0x200, R16 ;  /* 0x0000020004027824 */ /* 0x004fc400078e0210 */
[----:B------:R-:W-:Y:S02]  /*14110*/  IMAD.MOV.U32 R4, RZ, RZ, R0 ;  /* 0x000000ffff047224 */ /* 0x000fe400078e0000 */
[----:B---3--:R-:W-:-:S07]  /*14120*/  IMAD.SHL.U32 R3, R3, 0x40, RZ ;  /* 0x0000004003037824 */ /* 0x008fce00078e00ff */
.L_x_562:
[----:B------:R-:W0:Y:S01]  /*14130*/  S2R R12, SR_CgaCtaId ;  /* 0x00000000000c7919 */ /* 0x000e220000008800 */
[----:B------:R-:W-:Y:S01]  /*14140*/  MOV R5, 0x400 ;  /* 0x0000040000057802 */ /* 0x000fe20000000f00 */
[----:B------:R-:W1:Y:S03]  /*14150*/  @!P2 LDC R9, c[0x0][0x500] ;  /* 0x00014000ff09ab82 */ /* 0x000e660000000800 */
[----:B0-----:R-:W-:Y:S02]  /*14160*/  LEA R15, R12, R5, 0x18 ;  /* 0x000000050c0f7211 */ /* 0x001fe400078ec0ff */
[----:B------:R-:W-:-:S03]  /*14170*/  SHF.L.U32 R5, R4, 0x1f, RZ ;  /* 0x0000001f04057819 */ /* 0x000fc600000006ff */
[----:B------:R-:W-:-:S04]  /*14180*/  IMAD R12, R8, 0x8, R15 ;  /* 0x00000008080c7824 */ /* 0x000fc800078e020f */
[----:B------:R-:W0:Y:S02]  /*14190*/  SYNCS.PHASECHK.TRANS64.TRYWAIT P1, [R12+URZ+0x30], R5 ;  /* 0x000030050c0075a7 */ /* 0x000e24000802017f */
[----:B01----:R-:W-:Y:S05]  /*141a0*/  @!P1 BRA `(.L_x_559) ;  /* 0x0000001000389947 */ /* 0x003fea0003800000 */
.L_x_583:
[----:B------:R-:W-:Y:S01]  /*141b0*/  UPRMT UR5, UR23, 0x9910, URZ ;  /* 0x0000991017057896 */ /* 0x000fe2000800003f */
[----:B------:R1:W-:Y:S03]  /*141c0*/  @!P2 SYNCS.ARRIVE.TRANS64 RZ, [R12+URZ], R9 ;  /* 0x000000090cffa9a7 */ /* 0x0003e6000800003f */
[----:B------:R-:W-:-:S06]  /*141d0*/  UISETP.NE.AND UP0, UPT, UR5, 0x2, UPT ;  /* 0x000000020500788c */ /* 0x000fcc000bf05270 */
[----:B------:R-:W-:-:S13]  /*141e0*/  PLOP3.LUT P1, PT, PT, PT, UP0, 0x80, 0x0 ;  /* 0x000000000000781c */ /* 0x000fda0003f2f008 */
[----:B-1----:R-:W-:Y:S05]  /*141f0*/  @P1 BRA `(.L_x_560) ;  /* 0x0000000000041947 */ /* 0x002fea0003800000 */
[----:B------:R-:W-:Y:S01]  /*14200*/  BPT.TRAP 0x1 ;  /* 0x000000040000795c */ /* 0x000fe20000300000 */
.L_x_560:
[----:B------:R-:W-:Y:S05]  /*14210*/  @P0 BRA `(.L_x_561) ;  /* 0x0000000000040947 */ /* 0x000fea0003800000 */
[----:B------:R-:W-:Y:S01]  /*14220*/  BPT.TRAP 0x1 ;  /* 0x000000040000795c */ /* 0x000fe20000300000 */
.L_x_561:
[----:B------:R-:W2:Y:S01]  /*14230*/  LDL R9, [R1+0x200] ;  /* 0x0002000001097983 */ /* 0x000ea20000100800 */
[----:B------:R-:W-:Y:S01]  /*14240*/  R2UR UR18, R15 ;  /* 0x000000000f1272ca */ /* 0x000fe200000e0000 */
[----:B------:R-:W-:Y:S01]  /*14250*/  IMAD R15, R8, 0x1000, R15 ;  /* 0x00001000080f7824 */ /* 0x000fe200078e020f */
[----:B------:R-:W-:Y:S01]  /*14260*/  R2UR UR9, R12 ;  /* 0x000000000c0972ca */ /* 0x000fe200000e0000 */
[C---:B0-----:R-:W-:Y:S01]  /*14270*/  IMAD R5, R8.reuse, 0x8000, R7 ;  /* 0x0000800008057824 */ /* 0x041fe200078e0207 */
[----:B------:R-:W-:Y:S01]  /*14280*/  UIADD3 UR6, UP0, UR20, 0xf0, URZ ;  /* 0x000000f014067890 */ /* 0x000fe2000ff1e03f */
[----:B------:R-:W-:Y:S01]  /*14290*/  VIADD R13, R13, 0xffffffff ;  /* 0xffffffff0d0d7836 */ /* 0x000fe20000000000 */
[----:B------:R-:W-:Y:S01]  /*142a0*/  R2UR UR5, R15 ;  /* 0x000000000f0572ca */ /* 0x000fe200000e0000 */
[----:B------:R-:W-:Y:S01]  /*142b0*/  UIADD3 UR24, UP1, UR20, 0x1f0, URZ ;  /* 0x000001f014187890 */ /* 0x000fe2000ff3e03f */
[----:B------:R-:W-:Y:S01]  /*142c0*/  R2UR UR8, R5 ;  /* 0x00000000050872ca */ /* 0x000fe200000e0000 */
[----:B------:R-:W-:Y:S01]  /*142d0*/  UIADD3.X UR7, URZ, UR21, URZ, UP0, !UPT ;  /* 0x000000153f077290 */ /* 0x000fe200087fe43f */
[----:B------:R-:W-:Y:S01]  /*142e0*/  R2UR UR11, R3 ;  /* 0x00000000030b72ca */ /* 0x000fe200000e0000 */
[----:B------:R-:W-:Y:S01]  /*142f0*/  VIADD R8, R8, 0x1 ;  /* 0x0000000108087836 */ /* 0x000fe20000000000 */
[----:B------:R-:W-:Y:S01]  /*14300*/  R2UR UR10, R11 ;  /* 0x000000000b0a72ca */ /* 0x000fe200000e0000 */
[----:B------:R-:W-:Y:S01]  /*14310*/  UIADD3.X UR25, URZ, UR21, URZ, UP1, !UPT ;  /* 0x000000153f197290 */ /* 0x000fe20008ffe43f */
[----:B------:R-:W-:Y:S01]  /*14320*/  R2UR UR19, R2 ;  /* 0x00000000021372ca */ /* 0x000fe200000e0000 */
[----:B------:R-:W-:Y:S01]  /*14330*/  UMOV UR14, 0x0 ;  /* 0x00000000000e7882 */ /* 0x000fe20000000000 */
[----:B------:R-:W-:Y:S01]  /*14340*/  ISETP.GT.AND P3, PT, R13, 0x1, PT ;  /* 0x000000010d00780c */ /* 0x000fe20003f64270 */
[----:B------:R-:W-:Y:S01]  /*14350*/  UMOV UR15, 0x10000000 ;  /* 0x10000000000f7882 */ /* 0x000fe20000000000 */
[C---:B------:R-:W-:Y:S01]  /*14360*/  ISETP.NE.AND P1, PT, R8.reuse, 0x6, PT ;  /* 0x000000060800780c */ /* 0x040fe20003f25270 */
[----:B------:R-:W-:Y:S01]  /*14370*/  UIADD3 UR13, UR5, 0x180, URZ ;  /* 0x00000180050d7890 */ /* 0x000fe2000fffe03f */
[----:B------:R-:W-:Y:S01]  /*14380*/  VIADD R11, R11, 0x40 ;  /* 0x000000400b0b7836 */ /* 0x000fe20000000000 */
[----:B------:R-:W-:Y:S01]  /*14390*/  UIADD3 UR5, UR18, UR8, URZ ;  /* 0x0000000812057290 */ /* 0x000fe2000fffe03f */
[----:B------:R-:W-:Y:S01]  /*143a0*/  SEL R5, RZ, 0x1, P1 ;  /* 0x00000001ff057807 */ /* 0x000fe20000800000 */
[----:B------:R-:W-:Y:S01]  /*143b0*/  UMOV UR26, 0x30000 ;  /* 0x00030000001a7882 */ /* 0x000fe20000000000 */
[----:B------:R-:W-:-:S02]  /*143c0*/  SEL R8, R8, RZ, P1 ;  /* 0x000000ff08087207 */ /* 0x000fc40000800000 */
[----:B------:R-:W-:Y:S01]  /*143d0*/  UMOV UR8, UR13 ;  /* 0x0000000d00087c82 */ /* 0x000fe20008000000 */
[----:B------:R-:W-:Y:S02]  /*143e0*/  LOP3.LUT R4, R4, R5, RZ, 0x3c, !PT ;  /* 0x0000000504047212 */ /* 0x000fe400078e3cff */
[----:B--2---:R-:W-:-:S13]  /*143f0*/  R2UR UR12, R9 ;  /* 0x00000000090c72ca */ /* 0x004fda00000e0000 */
[----:B------:R0:W-:Y:S02]  /*14400*/  UTMALDG.3D [UR8], [UR6], desc[UR14] ;  /* 0x00000e08060075b4 */ /* 0x0001e40008011000 */
[----:B0-----:R-:W-:Y:S01]  /*14410*/  UMOV UR11, UR19 ;  /* 0x00000013000b7c82 */ /* 0x001fe20008000000 */
[----:B------:R-:W-:Y:S02]  /*14420*/  UMOV UR8, UR5 ;  /* 0x0000000500087c82 */ /* 0x000fe40008000000 */
[----:B------:R0:W-:Y:S02]  /*14430*/  UTMALDG.3D.MULTICAST [UR8], [UR24], UR26, desc[UR14] ;  /* 0x00000e08180073b4 */ /* 0x0001e4000801181a */
[----:B0-----:R-:W-:Y:S05]  /*14440*/  @P3 BRA `(.L_x_562) ;  /* 0xfffffffc00383947 */ /* 0x001fea000383ffff */
.L_x_558:
[----:B------:R-:W-:Y:S05]  /*14450*/  BSYNC B1 ;  /* 0x0000000000017941 */ /* 0x000fea0003800000 */
.L_x_557:
[----:B------:R-:W2:Y:S01]  /*14460*/  LDL.LU R15, [R1+0x204] ;  /* 0x00020400010f7983 */ /* 0x000ea20000300800 */
[----:B------:R-:W-:Y:S01]  /*14470*/  LOP3.LUT P1, RZ, R10, 0xff, RZ, 0xc0, !PT ;  /* 0x000000ff0aff7812 */ /* 0x000fe2000782c0ff */
[----:B------:R-:W-:Y:S01]  /*14480*/  VIADD R6, R6, UR38 ;  /* 0x0000002606067c36 */ /* 0x000fe20008000000 */
[----:B------:R-:W-:Y:S01]  /*14490*/  UISETP.GE.U32.AND UP0, UPT, UR38, 0x6, UPT ;  /* 0x000000062600788c */ /* 0x000fe2000bf06070 */
[----:B------:R-:W3:Y:S01]  /*144a0*/  LDL.LU R14, [R1+0x208] ;  /* 0x00020800010e7983 */ /* 0x000ee20000300800 */
[----:B------:R-:W-:Y:S01]  /*144b0*/  IMAD.MOV.U32 R4, RZ, RZ, -0x1 ;  /* 0xffffffffff047424 */ /* 0x000fe200078e00ff */
[----:B------:R-:W-:Y:S01]  /*144c0*/  ULDC.64 UR6, c[0x0][0x650] ;  /* 0x0001940000067ab9 */ /* 0x000fe20000000a00 */
[----:B------:R-:W-:Y:S01]  /*144d0*/  BSSY B1, `(.L_x_563) ;  /* 0x0000076000017945 */ /* 0x000fe20003800000 */
[----:B------:R-:W-:Y:S02]  /*144e0*/  PRMT R10, RZ, 0x7610, R10 ;  /* 0x00007610ff0a7816 */ /* 0x000fe4000000000a */
[----:B------:R-:W-:-:S04]  /*144f0*/  PLOP3.LUT P3, PT, PT, PT, UP0, 0x80, 0x0 ;  /* 0x000000000000781c */ /* 0x000fc80003f6f008 */
[----:B------:R-:W0:Y:S01]  /*14500*/  @P1 S2R R3, SR_CgaCtaId ;  /* 0x0000000000031919 */ /* 0x000e220000008800 */
[----:B------:R-:W-:-:S04]  /*14510*/  @P1 MOV R2, 0x400 ;  /* 0x0000040000021802 */ /* 0x000fc80000000f00 */
[----:B0-----:R-:W-:-:S04]  /*14520*/  @P1 LEA R2, R3, R2, 0x18 ;  /* 0x0000000203021211 */ /* 0x001fc800078ec0ff */
[----:B------:R0:W-:Y:S01]  /*14530*/  @P1 SYNCS.ARRIVE.TRANS64.A1T0 RZ, [R2+URZ+0x98], RZ ;  /* 0x000098ff02ff19a7 */ /* 0x0001e2000810003f */
[----:B------:R-:W-:Y:S01]  /*14540*/  ISETP.GT.U32.AND P1, PT, R6, 0x5, PT ;  /* 0x000000050600780c */ /* 0x000fe20003f24070 */
[----:B0-----:R-:W-:-:S05]  /*14550*/  IMAD.U32 R2, RZ, RZ, UR38 ;  /* 0x00000026ff027e24 */ /* 0x001fca000f8e00ff */
[----:B------:R-:W-:Y:S01]  /*14560*/  ISETP.LT.U32.AND P1, PT, R2, 0x6, P1 ;  /* 0x000000060200780c */ /* 0x000fe20000f21070 */
[----:B------:R-:W-:-:S05]  /*14570*/  IMAD.WIDE.U32 R2, R6, -0x55555555, RZ ;  /* 0xaaaaaaab06027825 */ /* 0x000fca00078e00ff */
[----:B------:R-:W-:Y:S02]  /*14580*/  SHF.R.U32.HI R5, RZ, 0x2, R3 ;  /* 0x00000002ff057819 */ /* 0x000fe40000011603 */
[----:B------:R-:W-:Y:S02]  /*14590*/  SEL R3, RZ, 0x1, !P1 ;  /* 0x00000001ff037807 */ /* 0x000fe40004800000 */
[----:B------:R-:W-:Y:S01]  /*145a0*/  PRMT R2, RZ, 0x7610, R2 ;  /* 0x00007610ff027816 */ /* 0x000fe20000000002 */
[----:B------:R-:W-:Y:S01]  /*145b0*/  IMAD R6, R5, -0x6, R6 ;  /* 0xfffffffa05067824 */ /* 0x000fe200078e0206 */
[----:B------:R-:W-:Y:S01]  /*145c0*/  LOP3.LUT R0, R0, R3, RZ, 0x3c, !PT ;  /* 0x0000000300007212 */ /* 0x000fe200078e3cff */
[----:B------:R-:W-:-:S03]  /*145d0*/  IMAD.MOV.U32 R3, RZ, RZ, -0x1 ;  /* 0xffffffffff037424 */ /* 0x000fc600078e00ff */
[----:B------:R-:W-:Y:S01]  /*145e0*/  @P3 LOP3.LUT R0, R0, 0x1, R5, 0x78, !PT ;  /* 0x0000000100003812 */ /* 0x000fe200078e7805 */
[----:B------:R-:W-:Y:S01]  /*145f0*/  IMAD.MOV.U32 R5, RZ, RZ, -0x1 ;  /* 0xffffffffff057424 */ /* 0x000fe200078e00ff */
[----:B---3--:R-:W-:-:S04]  /*14600*/  IADD3 R14, P1, R14, UR50, RZ ;  /* 0x000000320e0e7c10 */ /* 0x008fc8000ff3e0ff */
[----:B--2---:R-:W-:Y:S01]  /*14610*/  IADD3.X R15, R15, UR39, RZ, P1, !PT ;  /* 0x000000270f0f7c10 */ /* 0x004fe20008ffe4ff */
[----:B------:R0:W-:Y:S01]  /*14620*/  STL [R1+0x208], R14 ;  /* 0x0002080e01007387 */ /* 0x0001e20000100800 */
[----:B------:R-:W-:-:S03]  /*14630*/  ISETP.GE.U32.AND P1, PT, R14, UR6, PT ;  /* 0x000000060e007c0c */ /* 0x000fc6000bf26070 */
[----:B------:R0:W-:Y:S01]  /*14640*/  STL [R1+0x204], R15 ;  /* 0x0002040f01007387 */ /* 0x0001e20000100800 */
[----:B------:R-:W-:-:S03]  /*14650*/  ISETP.GE.U32.AND.EX P1, PT, R15, UR7, PT, P1 ;  /* 0x000000070f007c0c */ /* 0x000fc6000bf26110 */
[----:B------:R0:W-:Y:S04]  /*14660*/  STL [R1+0x20c], R5 ;  /* 0x00020c0501007387 */ /* 0x0001e80000100800 */
[----:B------:R0:W-:Y:S04]  /*14670*/  STL [R1+0x210], R4 ;  /* 0x0002100401007387 */ /* 0x0001e80000100800 */
[----:B------:R0:W-:Y:S02]  /*14680*/  STL [R1+0x200], R3 ;  /* 0x0002000301007387 */ /* 0x0001e40000100800 */
[----:B------:R-:W-:Y:S05]  /*14690*/  @P1 BRA `(.L_x_564) ;  /* 0x0000000400641947 */ /* 0x000fea0003800000 */
[----:B------:R-:W1:Y:S01]  /*146a0*/  S2R R8, SR_CTAID.X ;  /* 0x0000000000087919 */ /* 0x000e620000002500 */
[----:B------:R-:W2:Y:S01]  /*146b0*/  LDC R17, c[0x0][0x65c] ;  /* 0x00019700ff117b82 */ /* 0x000ea20000000800 */
[----:B------:R-:W-:Y:S01]  /*146c0*/  ULDC UR5, c[0x0][0x150] ;  /* 0x0000540000057ab9 */ /* 0x000fe20000000800 */
[----:B------:R-:W-:Y:S01]  /*146d0*/  ULDC.64 UR6, c[0x0][0x628] ;  /* 0x00018a0000067ab9 */ /* 0x000fe20000000a00 */
[----:B0-----:R-:W0:Y:S01]  /*146e0*/  S2R R5, SR_CTAID.Y ;  /* 0x0000000000057919 */ /* 0x001e220000002600 */
[----:B------:R-:W-:Y:S01]  /*146f0*/  ISETP.NE.U32.AND P1, PT, RZ, UR6, PT ;  /* 0x00000006ff007c0c */ /* 0x000fe2000bf25070 */
[----:B------:R-:W-:-:S03]  /*14700*/  ULDC UR8, c[0x0][0x630] ;  /* 0x00018c0000087ab9 */ /* 0x000fc60000000800 */
[----:B------:R-:W3:Y:S01]  /*14710*/  LDC R3, c[0x0][0x144] ;  /* 0x00005100ff037b82 */ /* 0x000ee20000000800 */
[----:B------:R-:W-:-:S07]  /*14720*/  ISETP.NE.AND.EX P1, PT, RZ, UR7, PT, P1 ;  /* 0x00000007ff007c0c */ /* 0x000fce000bf25310 */
[----:B------:R-:W4:Y:S01]  /*14730*/  LDC R12, c[0x0][0x148] ;  /* 0x00005200ff0c7b82 */ /* 0x000f220000000800 */
[----:B--2---:R-:W-:Y:S02]  /*14740*/  ISETP.NE.AND P4, PT, R17, 0x1, PT ;  /* 0x000000011100780c */ /* 0x004fe40003f85270 */
[----:B-1----:R-:W-:Y:S02]  /*14750*/  I2FP.F32.U32 R2, R8 ;  /* 0x0000000800027245 */ /* 0x002fe40000201000 */
[----:B0-----:R-:W-:-:S03]  /*14760*/  I2FP.F32.U32 R4, R5 ;  /* 0x0000000500047245 */ /* 0x001fc60000201000 */
[----:B------:R-:W-:Y:S01]  /*14770*/  FMUL R2, R2, UR5 ;  /* 0x0000000502027c20 */ /* 0x000fe20008400000 */
[----:B------:R-:W-:Y:S02]  /*14780*/  ULDC UR5, c[0x0][0x154] ;  /* 0x0000550000057ab9 */ /* 0x000fe40000000800 */
[----:B------:R-:W-:-:S03]  /*14790*/  FMUL R9, R4, UR5 ;  /* 0x0000000504097c20 */ /* 0x000fc60008400000 */
[----:B------:R-:W0:Y:S08]  /*147a0*/  F2I.U32.TRUNC.NTZ R2, R2 ;  /* 0x0000000200027305 */ /* 0x000e30000020f000 */
[----:B------:R-:W1:Y:S01]  /*147b0*/  F2I.U32.TRUNC.NTZ R9, R9 ;  /* 0x0000000900097305 */ /* 0x000e62000020f000 */
[----:B0-----:R-:W-:Y:S02]  /*147c0*/  IMAD.MOV R4, RZ, RZ, -R2 ;  /* 0x000000ffff047224 */ /* 0x001fe400078e0a02 */
[----:B------:R-:W-:-:S02]  /*147d0*/  IMAD.MOV.U32 R2, RZ, RZ, R14 ;  /* 0x000000ffff027224 */ /* 0x000fc400078e000e */
[----:B---3--:R-:W-:Y:S02]  /*147e0*/  IMAD R8, R3, R4, R8 ;  /* 0x0000000403087224 */ /* 0x008fe400078e0208 */
[----:B-1----:R-:W-:-:S04]  /*147f0*/  IMAD.MOV R3, RZ, RZ, -R9 ;  /* 0x000000ffff037224 */ /* 0x002fc800078e0a09 */
[----:B----4-:R-:W-:Y:S02]  /*14800*/  @P4 IMAD R8, R12, R3, R5 ;  /* 0x000000030c084224 */ /* 0x010fe400078e0205 */
[----:B------:R-:W-:Y:S01]  /*14810*/  IMAD.MOV.U32 R3, RZ, RZ, R15 ;  /* 0x000000ffff037224 */ /* 0x000fe200078e000f */
[----:B------:R-:W-:Y:S06]  /*14820*/  @!P1 BRA `(.L_x_565) ;  /* 0x0000000000289947 */ /* 0x000fec0003800000 */
[----:B------:R-:W-:Y:S02]  /*14830*/  ULDC UR5, c[0x0][0x634] ;  /* 0x00018d0000057ab9 */ /* 0x000fe40000000800 */
[----:B------:R-:W-:-:S05]  /*14840*/  IADD3 R3, P1, R14, UR5, RZ ;  /* 0x000000050e037c10 */ /* 0x000fca000ff3e0ff */
[----:B------:R-:W-:-:S04]  /*14850*/  IMAD.X R9, RZ, RZ, R15, P1 ;  /* 0x000000ffff097224 */ /* 0x000fc800008e060f */
[----:B------:R-:W-:-:S04]  /*14860*/  IMAD.WIDE.U32 R4, R9, UR6, RZ ;  /* 0x0000000609047c25 */ /* 0x000fc8000f8e00ff */
[----:B------:R-:W-:-:S04]  /*14870*/  IMAD.WIDE.U32 R4, P1, R3, UR7, R4 ;  /* 0x0000000703047c25 */ /* 0x000fc8000f820004 */
[----:B------:R-:W-:-:S04]  /*14880*/  IMAD.WIDE.U32 R2, R3, UR6, RZ ;  /* 0x0000000603027c25 */ /* 0x000fc8000f8e00ff */
[----:B------:R-:W-:Y:S01]  /*14890*/  IMAD.MOV.U32 R2, RZ, RZ, R5 ;  /* 0x000000ffff027224 */ /* 0x000fe200078e0005 */
[----:B------:R-:W-:Y:S01]  /*148a0*/  IADD3 RZ, P3, R3, R4, RZ ;  /* 0x0000000403ff7210 */ /* 0x000fe20007f7e0ff */
[----:B------:R-:W-:-:S04]  /*148b0*/  IMAD.X R3, RZ, RZ, RZ, P1 ;  /* 0x000000ffff037224 */ /* 0x000fc800008e06ff */
[----:B------:R-:W-:-:S08]  /*148c0*/  IMAD.WIDE.U32.X R2, R9, UR7, R2, P3 ;  /* 0x0000000709027c25 */ /* 0x000fd000098e0402 */
.L_x_565:
[--C-:B------:R-:W-:Y:S01]  /*148d0*/  SHF.R.U64 R9, R2, UR8, R3.reuse ;  /* 0x0000000802097c19 */ /* 0x100fe20008001203 */
[----:B------:R-:W-:Y:S01]  /*148e0*/  ULDC.64 UR6, c[0x0][0x620] ;  /* 0x0001880000067ab9 */ /* 0x000fe20000000a00 */
[----:B------:R-:W-:Y:S01]  /*148f0*/  SHF.R.U32.HI R2, RZ, UR8, R3 ;  /* 0x00000008ff027c19 */ /* 0x000fe20008011603 */
[----:B------:R-:W-:Y:S01]  /*14900*/  IMAD.MOV.U32 R3, RZ, RZ, R15 ;  /* 0x000000ffff037224 */ /* 0x000fe200078e000f */
[----:B------:R-:W-:Y:S01]  /*14910*/  IADD3 R11, P1, RZ, -R9, RZ ;  /* 0x80000009ff0b7210 */ /* 0x000fe20007f3e0ff */
[----:B------:R-:W-:-:S04]  /*14920*/  ULDC UR5, c[0x0][0x618] ;  /* 0x0001860000057ab9 */ /* 0x000fc80000000800 */
[----:B------:R-:W-:-:S04]  /*14930*/  IMAD.X R2, RZ, RZ, ~R2, P1 ;  /* 0x000000ffff027224 */ /* 0x000fc800008e0e02 */
[----:B------:R-:W-:-:S04]  /*14940*/  IMAD R2, R2, UR6, RZ ;  /* 0x0000000602027c24 */ /* 0x000fc8000f8e02ff */
[----:B------:R-:W-:Y:S02]  /*14950*/  IMAD R5, R11, UR7, R2 ;  /* 0x000000070b057c24 */ /* 0x000fe4000f8e0202 */
[----:B------:R-:W-:-:S04]  /*14960*/  IMAD.MOV.U32 R2, RZ, RZ, R14 ;  /* 0x000000ffff027224 */ /* 0x000fc800078e000e */
[----:B------:R-:W-:Y:S01]  /*14970*/  IMAD.WIDE.U32 R2, R11, UR6, R2 ;  /* 0x000000060b027c25 */ /* 0x000fe2000f8e0002 */
[----:B------:R-:W-:Y:S02]  /*14980*/  ULDC.64 UR6, c[0x0][0x640] ;  /* 0x0001900000067ab9 */ /* 0x000fe40000000a00 */
[----:B------:R-:W-:Y:S01]  /*14990*/  ISETP.NE.U32.AND P1, PT, RZ, UR6, PT ;  /* 0x00000006ff007c0c */ /* 0x000fe2000bf25070 */
[----:B------:R-:W-:-:S03]  /*149a0*/  IMAD.IADD R3, R3, 0x1, R5 ;  /* 0x0000000103037824 */ /* 0x000fc600078e0205 */
[----:B------:R-:W-:Y:S02]  /*149b0*/  ISETP.NE.AND.EX P1, PT, RZ, UR7, PT, P1 ;  /* 0x00000007ff007c0c */ /* 0x000fe4000bf25310 */
[--C-:B------:R-:W-:Y:S02]  /*149c0*/  SHF.R.U64 R11, R2, UR5, R3.reuse ;  /* 0x00000005020b7c19 */ /* 0x100fe40008001203 */
[----:B------:R-:W-:Y:S01]  /*149d0*/  SHF.R.U32.HI R2, RZ, UR5, R3 ;  /* 0x00000005ff027c19 */ /* 0x000fe20008011603 */
[----:B------:R-:W-:-:S03]  /*149e0*/  ULDC UR5, c[0x0][0x608] ;  /* 0x0001820000057ab9 */ /* 0x000fc60000000800 */
[--C-:B------:R-:W-:Y:S02]  /*149f0*/  SHF.R.U64 R12, R11, UR5, R2.reuse ;  /* 0x000000050b0c7c19 */ /* 0x100fe40008001202 */
[----:B------:R-:W-:Y:S01]  /*14a00*/  SHF.R.U32.HI R3, RZ, UR5, R2 ;  /* 0x00000005ff037c19 */ /* 0x000fe20008011602 */
[----:B------:R-:W-:-:S03]  /*14a10*/  ULDC UR5, c[0x0][0x658] ;  /* 0x0001960000057ab9 */ /* 0x000fc60000000800 */
[--C-:B------:R-:W-:Y:S02]  /*14a20*/  SHF.R.U64 R13, R12, UR5, R3.reuse ;  /* 0x000000050c0d7c19 */ /* 0x100fe40008001203 */
[----:B------:R-:W-:-:S03]  /*14a30*/  SHF.R.U32.HI R14, RZ, UR5, R3 ;  /* 0x00000005ff0e7c19 */ /* 0x000fc60008011603 */
[----:B------:R-:W-:Y:S02]  /*14a40*/  IMAD.MOV.U32 R2, RZ, RZ, R13 ;  /* 0x000000ffff027224 */ /* 0x000fe400078e000d */
        /* <DEDUP_REMOVED lines=12> */
.L_x_566:
[----:B------:R-:W-:Y:S01]  /*14b10*/  ULDC UR5, c[0x0][0x648] ;  /* 0x0001920000057ab9 */ /* 0x000fe20000000800 */
[----:B------:R-:W-:Y:S02]  /*14b20*/  LOP3.LUT R12, R12, UR16, RZ, 0xc0, !PT ;  /* 0x000000100c0c7c12 */ /* 0x000fe4000f8ec0ff */
[----:B------:R-:W-:Y:S01]  /*14b30*/  SHF.R.U64 R3, R2, UR5, R3 ;  /* 0x0000000502037c19 */ /* 0x000fe20008001203 */
[----:B------:R-:W-:-:S04]  /*14b40*/  ULDC UR5, c[0x0][0x638] ;  /* 0x00018e0000057ab9 */ /* 0x000fc80000000800 */
[----:B------:R-:W-:Y:S02]  /*14b50*/  IMAD.MOV R2, RZ, RZ, -R3 ;  /* 0x000000ffff027224 */ /* 0x000fe400078e0a03 */
[----:B------:R-:W-:Y:S02]  /*14b60*/  IMAD R5, R3, UR17, R12 ;  /* 0x0000001103057c24 */ /* 0x000fe4000f8e020c */
[----:B------:R-:W-:Y:S01]  /*14b70*/  IMAD R13, R2, UR5, R13 ;  /* 0x00000005020d7c24 */ /* 0x000fe2000f8e020d */
[----:B------:R-:W-:Y:S01]  /*14b80*/  ULDC UR5, c[0x0][0x610] ;  /* 0x0001840000057ab9 */ /* 0x000fe20000000800 */
[----:B------:R-:W-:Y:S01]  /*14b90*/  LOP3.LUT R2, R11, UR4, RZ, 0xc0, !PT ;  /* 0x000000040b027c12 */ /* 0x000fe2000f8ec0ff */
[----:B------:R-:W-:Y:S01]  /*14ba0*/  IMAD R8, R5, UR5, R8 ;  /* 0x0000000505087c24 */ /* 0x000fe2000f8e0208 */
[----:B------:R-:W-:-:S03]  /*14bb0*/  ULDC UR5, c[0x0][0x600] ;  /* 0x0001800000057ab9 */ /* 0x000fc60000000800 */
[----:B------:R-:W-:Y:S02]  /*14bc0*/  IMAD R13, R13, UR5, R2 ;  /* 0x000000050d0d7c24 */ /* 0x000fe4000f8e0202 */
[----:B------:R-:W-:-:S03]  /*14bd0*/  IMAD.MOV.U32 R2, RZ, RZ, 0x1 ;  /* 0x00000001ff027424 */ /* 0x000fc600078e00ff */
[----:B------:R-:W-:Y:S02]  /*14be0*/  SEL R4, R13, R8, !P4 ;  /* 0x000000080d047207 */ /* 0x000fe40006000000 */
[----:B------:R-:W-:-:S03]  /*14bf0*/  SEL R3, R8, R13, !P4 ;  /* 0x0000000d08037207 */ /* 0x000fc60006000000 */
[----:B------:R1:W-:Y:S04]  /*14c00*/  STL [R1+0x210], R4 ;  /* 0x0002100401007387 */ /* 0x0003e80000100800 */
[----:B------:R1:W-:Y:S04]  /*14c10*/  STL [R1+0x20c], R3 ;  /* 0x00020c0301007387 */ /* 0x0003e80000100800 */
[----:B------:R1:W-:Y:S02]  /*14c20*/  STL [R1+0x200], R9 ;  /* 0x0002000901007387 */ /* 0x0003e40000100800 */
.L_x_564:
[----:B------:R-:W-:Y:S05]  /*14c30*/  BSYNC B1 ;  /* 0x0000000000017941 */ /* 0x000fea0003800000 */
.L_x_563:
[----:B------:R-:W-:-:S13]  /*14c40*/  LOP3.LUT P1, RZ, R2, 0xff, RZ, 0xc0, !PT ;  /* 0x000000ff02ff7812 */ /* 0x000fda000782c0ff */
[----:B------:R-:W-:Y:S05]  /*14c50*/  @P1 BRA `(.L_x_567) ;  /* 0xfffffff000f81947 */ /* 0x000fea000383ffff */
[----:B------:R-:W-:Y:S05]  /*14c60*/  BSYNC B0 ;  /* 0x0000000000007941 */ /* 0x000fea0003800000 */
.L_x_555:
[----:B------:R-:W-:-:S03]  /*14c70*/  UMOV UR5, 0xffffffff ;  /* 0xffffffff00057882 */ /* 0x000fc60000000000 */
[----:B------:R-:W-:Y:S05]  /*14c80*/  BRA.DIV UR5, `(.L_x_568) ;  /* 0x0000000605947947 */ /* 0x000fea000b800000 */
[----:B------:R-:W-:-:S13]  /*14c90*/  ELECT P6, URZ, PT ;  /* 0x00000000003f782f */ /* 0x000fda00038c0000 */
.L_x_586:
[----:B------:R-:W-:Y:S04]  /*14ca0*/  BSSY B0, `(.L_x_569) ;  /* 0x000003e000007945 */ /* 0x000fe80003800000 */
[----:B------:R-:W-:Y:S05]  /*14cb0*/  @!P6 BRA `(.L_x_570) ;  /* 0x0000000000f0e947 */ /* 0x000fea0003800000 */
[----:B------:R-:W-:-:S04]  /*14cc0*/  ULOP3.LUT UR5, UR37, 0x2, URZ, 0xfc, !UPT ;  /* 0x0000000225057892 */ /* 0x000fc8000f8efc3f */
[----:B------:R-:W-:-:S06]  /*14cd0*/  UISETP.NE.AND UP0, UPT, UR5, 0x3, UPT ;  /* 0x000000030500788c */ /* 0x000fcc000bf05270 */
[----:B------:R-:W-:-:S13]  /*14ce0*/  PLOP3.LUT P0, PT, PT, PT, UP0, 0x80, 0x0 ;  /* 0x000000000000781c */ /* 0x000fda0003f0f008 */
[----:B------:R-:W-:Y:S05]  /*14cf0*/  @!P0 BRA `(.L_x_571) ;  /* 0x0000000000048947 */ /* 0x000fea0003800000 */
[----:B------:R-:W-:Y:S01]  /*14d00*/  BPT.TRAP 0x1 ;  /* 0x000000040000795c */ /* 0x000fe20000300000 */
.L_x_571:
[----:B01----:R-:W0:Y:S01]  /*14d10*/  S2R R3, SR_CgaCtaId ;  /* 0x0000000000037919 */ /* 0x003e220000008800 */
[----:B------:R-:W-:-:S04]  /*14d20*/  MOV R2, 0x400 ;  /* 0x0000040000027802 */ /* 0x000fc80000000f00 */
[----:B0-----:R-:W-:Y:S02]  /*14d30*/  LEA R3, R3, R2, 0x18 ;  /* 0x0000000203037211 */ /* 0x001fe400078ec0ff */
[----:B------:R-:W-:-:S03]  /*14d40*/  SHF.L.U32 R2, R0, 0x1f, RZ ;  /* 0x0000001f00027819 */ /* 0x000fc600000006ff */
[----:B------:R-:W-:-:S04]  /*14d50*/  VIADD R3, R3, 0x30 ;  /* 0x0000003003037836 */ /* 0x000fc80000000000 */
[----:B------:R-:W-:-:S04]  /*14d60*/  IMAD R5, R6, 0x8, R3 ;  /* 0x0000000806057824 */ /* 0x000fc800078e0203 */
[----:B------:R-:W0:Y:S02]  /*14d70*/  SYNCS.PHASECHK.TRANS64.TRYWAIT P0, [R5+URZ], R2 ;  /* 0x00000002050075a7 */ /* 0x000e24000800017f */
[----:B0-----:R-:W-:Y:S05]  /*14d80*/  @!P0 BRA `(.L_x_572) ;  /* 0x0000000400748947 */ /* 0x001fea0003800000 */
.L_x_587:
[----:B------:R-:W-:-:S05]  /*14d90*/  VIADD R6, R6, 0x1 ;  /* 0x0000000106067836 */ /* 0x000fca0000000000 */
[----:B------:R-:W-:-:S04]  /*14da0*/  ISETP.NE.AND P0, PT, R6, 0x6, PT ;  /* 0x000000060600780c */ /* 0x000fc80003f05270 */
[----:B0-----:R-:W-:Y:S02]  /*14db0*/  SEL R5, RZ, 0x1, P0 ;  /* 0x00000001ff057807 */ /* 0x001fe40000000000 */
[----:B------:R-:W-:Y:S02]  /*14dc0*/  SEL R6, R6, RZ, P0 ;  /* 0x000000ff06067207 */ /* 0x000fe40000000000 */
[----:B------:R-:W-:-:S03]  /*14dd0*/  LOP3.LUT R5, R0, R5, RZ, 0x3c, !PT ;  /* 0x0000000500057212 */ /* 0x000fc600078e3cff */
[----:B------:R-:W-:Y:S01]  /*14de0*/  IMAD R7, R6, 0x8, R3 ;  /* 0x0000000806077824 */ /* 0x000fe200078e0203 */
[----:B------:R-:W-:-:S04]  /*14df0*/  SHF.L.U32 R0, R5, 0x1f, RZ ;  /* 0x0000001f05007819 */ /* 0x000fc800000006ff */
[----:B------:R-:W0:Y:S02]  /*14e00*/  SYNCS.PHASECHK.TRANS64.TRYWAIT P0, [R7+URZ], R0 ;  /* 0x00000000070075a7 */ /* 0x000e24000800017f */
[----:B0-----:R-:W-:Y:S05]  /*14e10*/  @!P0 BRA `(.L_x_573) ;  /* 0x0000000400648947 */ /* 0x001fea0003800000 */
.L_x_588:
[----:B0-----:R-:W-:-:S05]  /*14e20*/  VIADD R0, R6, 0x1 ;  /* 0x0000000106007836 */ /* 0x001fca0000000000 */
[----:B------:R-:W-:-:S04]  /*14e30*/  ISETP.NE.AND P0, PT, R0, 0x6, PT ;  /* 0x000000060000780c */ /* 0x000fc80003f05270 */
[----:B------:R-:W-:Y:S02]  /*14e40*/  SEL R2, RZ, 0x1, P0 ;  /* 0x00000001ff027807 */ /* 0x000fe40000000000 */
[----:B------:R-:W-:Y:S02]  /*14e50*/  SEL R4, R0, RZ, P0 ;  /* 0x000000ff00047207 */ /* 0x000fe40000000000 */
[----:B------:R-:W-:-:S03]  /*14e60*/  LOP3.LUT R5, R5, R2, RZ, 0x3c, !PT ;  /* 0x0000000205057212 */ /* 0x000fc600078e3cff */
[----:B------:R-:W-:Y:S01]  /*14e70*/  IMAD R7, R4, 0x8, R3 ;  /* 0x0000000804077824 */ /* 0x000fe200078e0203 */
[----:B------:R-:W-:-:S04]  /*14e80*/  SHF.L.U32 R0, R5, 0x1f, RZ ;  /* 0x0000001f05007819 */ /* 0x000fc800000006ff */
[----:B------:R-:W0:Y:S02]  /*14e90*/  SYNCS.PHASECHK.TRANS64.TRYWAIT P0, [R7+URZ], R0 ;  /* 0x00000000070075a7 */ /* 0x000e24000800017f */
[----:B0-----:R-:W-:Y:S05]  /*14ea0*/  @!P0 BRA `(.L_x_574) ;  /* 0x0000000400548947 */ /* 0x001fea0003800000 */
.L_x_589:
        /* <DEDUP_REMOVED lines=9> */
.L_x_590:
        /* <DEDUP_REMOVED lines=9> */
.L_x_591:
[----:B0-----:R-:W-:-:S05]  /*14fd0*/  VIADD R0, R4, 0x1 ;  /* 0x0000000104007836 */ /* 0x001fca0000000000 */
[----:B------:R-:W-:-:S04]  /*14fe0*/  ISETP.NE.AND P0, PT, R0, 0x6, PT ;  /* 0x000000060000780c */ /* 0x000fc80003f05270 */
[----:B------:R-:W-:Y:S02]  /*14ff0*/  SEL R2, RZ, 0x1, P0 ;  /* 0x00000001ff027807 */ /* 0x000fe40000000000 */
[----:B------:R-:W-:Y:S02]  /*15000*/  SEL R0, R0, RZ, P0 ;  /* 0x000000ff00007207 */ /* 0x000fe40000000000 */
[----:B------:R-:W-:-:S03]  /*15010*/  LOP3.LUT R2, R5, R2, RZ, 0x3c, !PT ;  /* 0x0000000205027212 */ /* 0x000fc600078e3cff */
[----:B------:R-:W-:Y:S01]  /*15020*/  IMAD R3, R0, 0x8, R3 ;  /* 0x0000000800037824 */ /* 0x000fe200078e0203 */
[----:B------:R-:W-:-:S07]  /*15030*/  SHF.L.U32 R0, R2, 0x1f, RZ ;  /* 0x0000001f02007819 */ /* 0x000fce00000006ff */
.L_x_577:
[----:B0-----:R0:W1:Y:S02]  /*15040*/  SYNCS.PHASECHK.TRANS64.TRYWAIT P0, [R3+URZ], R0 ;  /* 0x00000000030075a7 */ /* 0x001064000800017f */
[----:B-1----:R-:W-:Y:S05]  /*15050*/  @!P0 NANOSLEEP.SYNCS 0x989680 ;  /* 0x009896800000895d */ /* 0x002fea0003900000 */
[----:B------:R-:W1:Y:S02]  /*15060*/  @!P0 SYNCS.PHASECHK.TRANS64 P0, [R3+URZ], R0 ;  /* 0x00000000030085a7 */ /* 0x000e64000800007f */
[----:B-1----:R-:W-:Y:S05]  /*15070*/  @!P0 BRA `(.L_x_577) ;  /* 0xfffffffc00f08947 */ /* 0x002fea000383ffff */
.L_x_570:
[----:B------:R-:W-:Y:S05]  /*15080*/  BSYNC B0 ;  /* 0x0000000000007941 */ /* 0x000fea0003800000 */
.L_x_569:
[----:B------:R-:W-:Y:S05]  /*15090*/  EXIT ;  /* 0x000000000000794d */ /* 0x000fea0003800000 */
.L_x_19:
[----:B-1----:R-:W-:-:S04]  /*150a0*/  IMAD.U32 R3, RZ, RZ, UR47 ;  /* 0x0000002fff037e24 */ /* 0x002fc8000f8e00ff */
[----:B------:R1:W4:Y:S03]  /*150b0*/  SYNCS.PHASECHK.TRANS64.TRYWAIT P0, [R3+URZ], R0 ;  /* 0x00000000030075a7 */ /* 0x000326000800017f */
[----:B----4-:R-:W-:Y:S05]  /*150c0*/  @!P0 NANOSLEEP.SYNCS 0x989680 ;  /* 0x009896800000895d */ /* 0x010fea0003900000 */
[----:B------:R-:W4:Y:S02]  /*150d0*/  @!P0 SYNCS.PHASECHK.TRANS64 P0, [R3+URZ], R0 ;  /* 0x00000000030085a7 */ /* 0x000f24000800007f */
[----:B----4-:R-:W-:Y:S05]  /*150e0*/  @!P0 BRA `(.L_x_19) ;  /* 0xfffffffc00ec8947 */ /* 0x010fea000383ffff */
[----:B------:R-:W-:Y:S05]  /*150f0*/  BRA `(.L_x_578) ;  /* 0xfffffec400c47947 */ /* 0x000fea000383ffff */
.L_x_24:
[----:B----4-:R4:W0:Y:S02]  /*15100*/  SYNCS.PHASECHK.TRANS64.TRYWAIT P1, [R3+URZ], R0 ;  /* 0x00000000030075a7 */ /* 0x010824000802017f */
[----:B0-----:R-:W-:Y:S05]  /*15110*/  @!P1 NANOSLEEP.SYNCS 0x989680 ;  /* 0x009896800000995d */ /* 0x001fea0003900000 */
[----:B------:R-:W0:Y:S02]  /*15120*/  @!P1 SYNCS.PHASECHK.TRANS64 P1, [R3+URZ], R0 ;  /* 0x00000000030095a7 */ /* 0x000e24000802007f */
[----:B0-----:R-:W-:Y:S05]  /*15130*/  @!P1 BRA `(.L_x_24) ;  /* 0xfffffffc00f09947 */ /* 0x001fea000383ffff */
[----:B------:R-:W-:Y:S05]  /*15140*/  BRA `(.L_x_23) ;  /* 0xfffffec800387947 */ /* 0x000fea000383ffff */
.L_x_29:
[----:B-1----:R-:W-:-:S04]  /*15150*/  IMAD.U32 R4, RZ, RZ, UR4 ;  /* 0x00000004ff047e24 */ /* 0x002fc8000f8e00ff */
[----:B------:R1:W2:Y:S03]  /*15160*/  SYNCS.PHASECHK.TRANS64.TRYWAIT P1, [R4+URZ], R3 ;  /* 0x00000003040075a7 */ /* 0x0002a6000802017f */
[----:B--2---:R-:W-:Y:S05]  /*15170*/  @!P1 NANOSLEEP.SYNCS 0x989680 ;  /* 0x009896800000995d */ /* 0x004fea0003900000 */
[----:B------:R-:W2:Y:S02]  /*15180*/  @!P1 SYNCS.PHASECHK.TRANS64 P1, [R4+URZ], R3 ;  /* 0x00000003040095a7 */ /* 0x000ea4000802007f */
[----:B--2---:R-:W-:Y:S05]  /*15190*/  @!P1 BRA `(.L_x_29) ;  /* 0xfffffffc00ec9947 */ /* 0x004fea000383ffff */
[----:B------:R-:W-:Y:S05]  /*151a0*/  BRA `(.L_x_28) ;  /* 0xfffffedc00807947 */ /* 0x000fea000383ffff */
.L_x_35:
[----:B0-----:R-:W-:-:S04]  /*151b0*/  IMAD.U32 R3, RZ, RZ, UR47 ;  /* 0x0000002fff037e24 */ /* 0x001fc8000f8e00ff */
[----:B------:R0:W1:Y:S03]  /*151c0*/  SYNCS.PHASECHK.TRANS64.TRYWAIT P0, [R3+URZ+0x10], R0 ;  /* 0x00001000030075a7 */ /* 0x000066000800017f */
[----:B-1----:R-:W-:Y:S05]  /*151d0*/  @!P0 NANOSLEEP.SYNCS 0x989680 ;  /* 0x009896800000895d */ /* 0x002fea0003900000 */
[----:B------:R-:W1:Y:S02]  /*151e0*/  @!P0 SYNCS.PHASECHK.TRANS64 P0, [R3+URZ+0x10], R0 ;  /* 0x00001000030085a7 */ /* 0x000e64000800007f */
[----:B-1----:R-:W-:Y:S05]  /*151f0*/  @!P0 BRA `(.L_x_35) ;  /* 0xfffffffc00ec8947 */ /* 0x002fea000383ffff */
[----:B------:R-:W-:Y:S05]  /*15200*/  BRA `(.L_x_579) ;  /* 0xffffff00003c7947 */ /* 0x000fea000383ffff */
.L_x_556:
[----:B------:R-:W-:Y:S01]  /*15210*/  BSSY B1, `(.L_x_580) ;  /* 0x0000006000017945 */ /* 0x000fe20003800000 */
[----:B------:R-:W-:-:S07]  /*15220*/  IMAD.MOV.U32 R15, RZ, RZ, -0x1 ;  /* 0xffffffffff0f7424 */ /* 0x000fce00078e00ff */
[----:B------:R-:W-:Y:S05]  /*15230*/  WARPSYNC.COLLECTIVE R15, `(.L_x_581) ;  /* 0x000000000f0c7348 */ /* 0x000fea0003c00000 */
[----:B------:R-:W-:Y:S02]  /*15240*/  ELECT P6, UR62, PT ;  /* 0x00000000003e782f */ /* 0x000fe400038c0000 */
[----:B------:R-:W-:Y:S01]  /*15250*/  MOV R14, UR62 ;  /* 0x0000003e000e7c02 */ /* 0x000fe20008000f00 */
[----:B------:R-:W-:Y:S10]  /*15260*/  ENDCOLLECTIVE ;  /* 0x000000000000791b */ /* 0x000ff40003800000 */
.L_x_581:
[----:B------:R-:W-:Y:S05]  /*15270*/  BSYNC B1 ;  /* 0x0000000000017941 */ /* 0x000fea0003800000 */
.L_x_580:
[----:B------:R-:W-:Y:S05]  /*15280*/  BRA `(.L_x_582) ;  /* 0xffffffec00787947 */ /* 0x000fea000383ffff */
.L_x_559:
[----:B0-----:R0:W1:Y:S02]  /*15290*/  SYNCS.PHASECHK.TRANS64.TRYWAIT P1, [R12+URZ+0x30], R5 ;  /* 0x000030050c0075a7 */ /* 0x001064000802017f */
[----:B-1----:R-:W-:Y:S05]  /*152a0*/  @!P1 NANOSLEEP.SYNCS 0x989680 ;  /* 0x009896800000995d */ /* 0x002fea0003900000 */
[----:B------:R-:W1:Y:S02]  /*152b0*/  @!P1 SYNCS.PHASECHK.TRANS64 P1, [R12+URZ+0x30], R5 ;  /* 0x000030050c0095a7 */ /* 0x000e64000802007f */
[----:B-1----:R-:W-:Y:S05]  /*152c0*/  @!P1 BRA `(.L_x_559) ;  /* 0xfffffffc00f09947 */ /* 0x002fea000383ffff */
[----:B------:R-:W-:Y:S05]  /*152d0*/  BRA `(.L_x_583) ;  /* 0xffffffec00b47947 */ /* 0x000fea000383ffff */
.L_x_568:
[----:B------:R-:W-:Y:S01]  /*152e0*/  BSSY B0, `(.L_x_584) ;  /* 0x0000006000007945 */ /* 0x000fe20003800000 */
[----:B0-----:R-:W-:-:S07]  /*152f0*/  IMAD.MOV.U32 R15, RZ, RZ, -0x1 ;  /* 0xffffffffff0f7424 */ /* 0x001fce00078e00ff */
[----:B-1----:R-:W-:Y:S05]  /*15300*/  WARPSYNC.COLLECTIVE R15, `(.L_x_585) ;  /* 0x000000000f0c7348 */ /* 0x002fea0003c00000 */
[----:B------:R-:W-:Y:S02]  /*15310*/  ELECT P6, UR62, PT ;  /* 0x00000000003e782f */ /* 0x000fe400038c0000 */
[----:B------:R-:W-:Y:S01]  /*15320*/  MOV R14, UR62 ;  /* 0x0000003e000e7c02 */ /* 0x000fe20008000f00 */
[----:B-1----:R-:W-:Y:S10]  /*15330*/  ENDCOLLECTIVE ;  /* 0x000000000000791b */ /* 0x002ff40003800000 */
.L_x_585:
[----:B------:R-:W-:Y:S05]  /*15340*/  BSYNC B0 ;  /* 0x0000000000007941 */ /* 0x000fea0003800000 */
.L_x_584:
[----:B------:R-:W-:Y:S05]  /*15350*/  BRA `(.L_x_586) ;  /* 0xfffffff800507947 */ /* 0x000fea000383ffff */
.L_x_572:
[----:B0-----:R0:W1:Y:S02]  /*15360*/  SYNCS.PHASECHK.TRANS64.TRYWAIT P0, [R5+URZ], R2 ;  /* 0x00000002050075a7 */ /* 0x001064000800017f */
[----:B-1----:R-:W-:Y:S05]  /*15370*/  @!P0 NANOSLEEP.SYNCS 0x989680 ;  /* 0x009896800000895d */ /* 0x002fea0003900000 */
[----:B------:R-:W1:Y:S02]  /*15380*/  @!P0 SYNCS.PHASECHK.TRANS64 P0, [R5+URZ], R2 ;  /* 0x00000002050085a7 */ /* 0x000e64000800007f */
[----:B-1----:R-:W-:Y:S05]  /*15390*/  @!P0 BRA `(.L_x_572) ;  /* 0xfffffffc00f08947 */ /* 0x002fea000383ffff */
[----:B------:R-:W-:Y:S05]  /*153a0*/  BRA `(.L_x_587) ;  /* 0xfffffff800787947 */ /* 0x000fea000383ffff */
.L_x_573:
[----:B0-----:R0:W1:Y:S02]  /*153b0*/  SYNCS.PHASECHK.TRANS64.TRYWAIT P0, [R7+URZ], R0 ;  /* 0x00000000070075a7 */ /* 0x001064000800017f */
[----:B-1----:R-:W-:Y:S05]  /*153c0*/  @!P0 NANOSLEEP.SYNCS 0x989680 ;  /* 0x009896800000895d */ /* 0x002fea0003900000 */
[----:B------:R-:W1:Y:S02]  /*153d0*/  @!P0 SYNCS.PHASECHK.TRANS64 P0, [R7+URZ], R0 ;  /* 0x00000000070085a7 */ /* 0x000e64000800007f */
[----:B-1----:R-:W-:Y:S05]  /*153e0*/  @!P0 BRA `(.L_x_573) ;  /* 0xfffffffc00f08947 */ /* 0x002fea000383ffff */
[----:B------:R-:W-:Y:S05]  /*153f0*/  BRA `(.L_x_588) ;  /* 0xfffffff800887947 */ /* 0x000fea000383ffff */
.L_x_574:
[----:B0-----:R0:W1:Y:S02]  /*15400*/  SYNCS.PHASECHK.TRANS64.TRYWAIT P0, [R7+URZ], R0 ;  /* 0x00000000070075a7 */ /* 0x001064000800017f */
[----:B-1----:R-:W-:Y:S05]  /*15410*/  @!P0 NANOSLEEP.SYNCS 0x989680 ;  /* 0x009896800000895d */ /* 0x002fea0003900000 */
[----:B------:R-:W1:Y:S02]  /*15420*/  @!P0 SYNCS.PHASECHK.TRANS64 P0, [R7+URZ], R0 ;  /* 0x00000000070085a7 */ /* 0x000e64000800007f */
[----:B-1----:R-:W-:Y:S05]  /*15430*/  @!P0 BRA `(.L_x_574) ;  /* 0xfffffffc00f08947 */ /* 0x002fea000383ffff */
[----:B------:R-:W-:Y:S05]  /*15440*/  BRA `(.L_x_589) ;  /* 0xfffffff800987947 */ /* 0x000fea000383ffff */
.L_x_575:
[----:B0-----:R0:W1:Y:S02]  /*15450*/  SYNCS.PHASECHK.TRANS64.TRYWAIT P0, [R7+URZ], R0 ;  /* 0x00000000070075a7 */ /* 0x001064000800017f */
[----:B-1----:R-:W-:Y:S05]  /*15460*/  @!P0 NANOSLEEP.SYNCS 0x989680 ;  /* 0x009896800000895d */ /* 0x002fea0003900000 */
[----:B------:R-:W1:Y:S02]  /*15470*/  @!P0 SYNCS.PHASECHK.TRANS64 P0, [R7+URZ], R0 ;  /* 0x00000000070085a7 */ /* 0x000e64000800007f */
[----:B-1----:R-:W-:Y:S05]  /*15480*/  @!P0 BRA `(.L_x_575) ;  /* 0xfffffffc00f08947 */ /* 0x002fea000383ffff */
[----:B------:R-:W-:Y:S05]  /*15490*/  BRA `(.L_x_590) ;  /* 0xfffffff800a87947 */ /* 0x000fea000383ffff */
.L_x_576:
[----:B0-----:R0:W1:Y:S02]  /*154a0*/  SYNCS.PHASECHK.TRANS64.TRYWAIT P0, [R7+URZ], R0 ;  /* 0x00000000070075a7 */ /* 0x001064000800017f */
[----:B-1----:R-:W-:Y:S05]  /*154b0*/  @!P0 NANOSLEEP.SYNCS 0x989680 ;  /* 0x009896800000895d */ /* 0x002fea0003900000 */
[----:B------:R-:W1:Y:S02]  /*154c0*/  @!P0 SYNCS.PHASECHK.TRANS64 P0, [R7+URZ], R0 ;  /* 0x00000000070085a7 */ /* 0x000e64000800007f */
[----:B-1----:R-:W-:Y:S05]  /*154d0*/  @!P0 BRA `(.L_x_576) ;  /* 0xfffffffc00f08947 */ /* 0x002fea000383ffff */
[----:B------:R-:W-:Y:S05]  /*154e0*/  BRA `(.L_x_591) ;  /* 0xfffffff800b87947 */ /* 0x000fea000383ffff */
.L_x_592:
[----:B------:R-:W-:-:S00]  /*154f0*/  BRA `(.L_x_592) ;  /* 0xfffffffc00fc7947 */ /* 0x000fc0000383ffff */
[----:B------:R-:W-:-:S00]  /*15500*/  NOP ;  /* 0x0000000000007918 */ /* 0x000fc00000000000 */
[----:B------:R-:W-:-:S00]  /*15510*/  NOP ;  /* 0x0000000000007918 */ /* 0x000fc00000000000 */
[----:B------:R-:W-:-:S00]  /*15520*/  NOP ;  /* 0x0000000000007918 */ /* 0x000fc00000000000 */
[----:B------:R-:W-:-:S00]  /*15530*/  NOP ;  /* 0x0000000000007918 */ /* 0x000fc00000000000 */
[----:B------:R-:W-:-:S00]  /*15540*/  NOP ;  /* 0x0000000000007918 */ /* 0x000fc00000000000 */
[----:B------:R-:W-:-:S00]  /*15550*/  NOP ;  /* 0x0000000000007918 */ /* 0x000fc00000000000 */
[----:B------:R-:W-:-:S00]  /*15560*/  NOP ;  /* 0x0000000000007918 */ /* 0x000fc00000000000 */
[----:B------:R-:W-:-:S00]  /*15570*/  NOP ;  /* 0x0000000000007918 */ /* 0x000fc00000000000 */
.L_x_593:


//--------------------- .nv.global.init           --------------------------
	.section	.nv.global.init,"aw",@progbits
.nv.global.init:
	.type		$str$22,@object
	.size		$str$22,($str$23 - $str$22)
$str$22:
        /*0000*/ 	.byte	0x6b, 0x5f, 0x74, 0x69, 0x6c, 0x65, 0x5f, 0x63, 0x6f, 0x75, 0x6e, 0x74, 0x20, 0x3e, 0x3d, 0x20
        /*0010*/ 	.byte	0x31, 0x00
	.type		$str$23,@object
	.size		$str$23,(__unnamed_1 - $str$23)
$str$23:
        /*0012*/ 	.byte	0x2f, 0x74, 0x6d, 0x70, 0x2f, 0x63, 0x75, 0x74, 0x6c, 0x61, 0x73, 0x73, 0x5f, 0x73, 0x77, 0x65
        /*0022*/ 	.byte	0x65, 0x70, 0x5f, 0x73, 0x72, 0x63, 0x2f, 0x69, 0x6e, 0x63, 0x6c, 0x75, 0x64, 0x65, 0x2f, 0x63
        /*0032*/ 	.byte	0x75, 0x74, 0x6c, 0x61, 0x73, 0x73, 0x2f, 0x67, 0x65, 0x6d, 0x6d, 0x2f, 0x63, 0x6f, 0x6c, 0x6c
        /*0042*/ 	.byte	0x65, 0x63, 0x74, 0x69, 0x76, 0x65, 0x2f, 0x73, 0x6d, 0x39, 0x30, 0x5f, 0x6d, 0x6d, 0x61, 0x5f
        /*0052*/ 	.byte	0x74, 0x6d, 0x61, 0x5f, 0x67, 0x6d, 0x6d, 0x61, 0x5f, 0x73, 0x73, 0x5f, 0x77, 0x61, 0x72, 0x70
        /*0062*/ 	.byte	0x73, 0x70, 0x65, 0x63, 0x69, 0x61, 0x6c, 0x69, 0x7a, 0x65, 0x64, 0x2e, 0x68, 0x70, 0x70, 0x00
	.type		__unnamed_1,@object
	.size		__unnamed_1,(.L_0 - __unnamed_1)
__unnamed_1:
        /* <DEDUP_REMOVED lines=173> */
        /*0b42*/ 	.byte	0x65, 0x6e, 0x74, 0x69, 0x74, 0x79, 0x5d, 0x00
.L_0:


//--------------------- .nv.shared._ZN7cutlass13device_kernelINS_4gemm6kernel13GemmUniversalIN4cute5tupleIJiiiiEEENS1_10collective13CollectiveMmaINS1_34MainloopSm90TmaGmmaWarpSpecializedILi6ENS5_IJNS4_1CILi2EEENSA_ILi1EEESC_EEENS1_32KernelTmaWarpSpecializedPingpongEEENS5_IJNSA_ILi64EEENSA_ILi512EEESG_EEEaNS5_IJlSC_lEEEaSJ_NS4_8TiledMMAINS4_8MMA_AtomIJNS4_4SM904GMMA27MMA_64x256x32_S32S8S8_SS_TNEEEENS4_6LayoutINS5_IJSC_SC_SC_EEENS5_IJNSA_ILi0EEESS_SS_EEEEENS5_IJNS4_10UnderscoreESV_SV_EEEEENS4_13SM90_TMA_LOADENS4_14ComposedLayoutINS4_7SwizzleILi2ELi4ELi3EEENS4_18smem_ptr_flag_bitsILi8EEENSQ_INS5_IJNSA_ILi8EEESG_EEENS5_IJSG_SC_EEEEEEEvNS4_8identityENS4_23SM90_TMA_LOAD_MULTICASTES18_vS19_EENS_8epilogue10collective6detail29Sm90TmaWarpSpecializedAdapterINS1D_15DefaultEpilogueIaSJ_SJ_NS1C_6thread17LinearCombinationIaLi1EiiLNS1H_9ScaleType4KindE0ELNS_15FloatRoundStyleE2EaEENS1_15EpilogueDefaultEEEEEvvEEEEvNT_6ParamsE --------------------------
	.section	.nv.shared._ZN7cutlass13device_kernelINS_4gemm6kernel13GemmUniversalIN4cute5tupleIJiiiiEEENS1_10collective13CollectiveMmaINS1_34MainloopSm90TmaGmmaWarpSpecializedILi6ENS5_IJNS4_1CILi2EEENSA_ILi1EEESC_EEENS1_32KernelTmaWarpSpecializedPingpongEEENS5_IJNSA_ILi64EEENSA_ILi512EEESG_EEEaNS5_IJlSC_lEEEaSJ_NS4_8TiledMMAINS4_8MMA_AtomIJNS4_4SM904GMMA27MMA_64x256x32_S32S8S8_SS_TNEEEENS4_6LayoutINS5_IJSC_SC_SC_EEENS5_IJNSA_ILi0EEESS_SS_EEEEENS5_IJNS4_10UnderscoreESV_SV_EEEEENS4_13SM90_TMA_LOADENS4_14ComposedLayoutINS4_7SwizzleILi2ELi4ELi3EEENS4_18smem_ptr_flag_bitsILi8EEENSQ_INS5_IJNSA_ILi8EEESG_EEENS5_IJSG_SC_EEEEEEEvNS4_8identityENS4_23SM90_TMA_LOAD_MULTICASTES18_vS19_EENS_8epilogue10collective6detail29Sm90TmaWarpSpecializedAdapterINS1D_15DefaultEpilogueIaSJ_SJ_NS1C_6thread17LinearCombinationIaLi1EiiLNS1H_9ScaleType4KindE0ELNS_15FloatRoundStyleE2EaEENS1_15EpilogueDefaultEEEEEvvEEEEvNT_6ParamsE,"aw",@nobits
	.sectionflags	@""
	.align	16
	.zero		1024


//--------------------- .nv.shared.reserved.0     --------------------------
	.section	.nv.shared.reserved.0,"aw",@nobits
	.weak		__nv_reservedSMEM_offset_0_alias
	.size		__nv_reservedSMEM_offset_0_alias, 0, 0
	.other		__nv_reservedSMEM_offset_0_alias,@"STO_CUDA_RESERVED_SHARED STV_DEFAULT"
__nv_reservedSMEM_offset_0_alias:
	.zero		0


//--------------------- .nv.global                --------------------------
	.section	.nv.global,"aw",@nobits
.nv.global:
	.type		_ZN40_INTERNAL_8832048e_4_k_cu_bf565a9d_139584cute1_E,@object
	.size		_ZN40_INTERNAL_8832048e_4_k_cu_bf565a9d_139584cute1_E,(_ZN40_INTERNAL_8832048e_4_k_cu_bf565a9d_139584cuda3std3__45__cpo6cbeginE - _ZN40_INTERNAL_8832048e_4_k_cu_bf565a9d_139584cute1_E)
_ZN40_INTERNAL_8832048e_4_k_cu_bf565a9d_139584cute1_E:
	.zero		1
	.type		_ZN40_INTERNAL_8832048e_4_k_cu_bf565a9d_139584cuda3std3__45__cpo6cbeginE,@object
	.size		_ZN40_INTERNAL_8832048e_4_k_cu_bf565a9d_139584cuda3std3__45__cpo6cbeginE,(_ZN40_INTERNAL_8832048e_4_k_cu_bf565a9d_139584cuda3std3__48in_placeE - _ZN40_INTERNAL_8832048e_4_k_cu_bf565a9d_139584cuda3std3__45__cpo6cbeginE)
_ZN40_INTERNAL_8832048e_4_k_cu_bf565a9d_139584cuda3std3__45__cpo6cbeginE:
	.zero		1
	.type		_ZN40_INTERNAL_8832048e_4_k_cu_bf565a9d_139584cuda3std3__48in_placeE,@object
	.size		_ZN40_INTERNAL_8832048e_4_k_cu_bf565a9d_139584cuda3std3__48in_placeE,(_ZN40_INTERNAL_8832048e_4_k_cu_bf565a9d_139584cuda3std6ranges3__45__cpo9iter_moveE - _ZN40_INTERNAL_8832048e_4_k_cu_bf565a9d_139584cuda3std3__48in_placeE)
_ZN40_INTERNAL_8832048e_4_k_cu_bf565a9d_139584cuda3std3__48in_placeE:
	.zero		1
	.type		_ZN40_INTERNAL_8832048e_4_k_cu_bf565a9d_139584cuda3std6ranges3__45__cpo9iter_moveE,@object
	.size		_ZN40_INTERNAL_8832048e_4_k_cu_bf565a9d_139584cuda3std6ranges3__45__cpo9iter_moveE,(_ZN40_INTERNAL_8832048e_4_k_cu_bf565a9d_139584cuda3std3__45__cpo5beginE - _ZN40_INTERNAL_8832048e_4_k_cu_bf565a9d_139584cuda3std6ranges3__45__cpo9iter_moveE)
_ZN40_INTERNAL_8832048e_4_k_cu_bf565a9d_139584cuda3std6ranges3__45__cpo9iter_moveE:
	.zero		1
	.type		_ZN40_INTERNAL_8832048e_4_k_cu_bf565a9d_139584cuda3std3__45__cpo5beginE,@object
	.size		_ZN40_INTERNAL_8832048e_4_k_cu_bf565a9d_139584cuda3std3__45__cpo5beginE,(_ZN40_INTERNAL_8832048e_4_k_cu_bf565a9d_139584cuda3std3__442_GLOBAL__N__8832048e_4_k_cu_bf565a9d_139586ignoreE - _ZN40_INTERNAL_8832048e_4_k_cu_bf565a9d_139584cuda3std3__45__cpo5beginE)
_ZN40_INTERNAL_8832048e_4_k_cu_bf565a9d_139584cuda3std3__45__cpo5beginE:
	.zero		1
	.type		_ZN40_INTERNAL_8832048e_4_k_cu_bf565a9d_139584cuda3std3__442_GLOBAL__N__8832048e_4_k_cu_bf565a9d_139586ignoreE,@object
	.size		_ZN40_INTERNAL_8832048e_4_k_cu_bf565a9d_139584cuda3std3__442_GLOBAL__N__8832048e_4_k_cu_bf565a9d_139586ignoreE,(_ZN40_INTERNAL_8832048e_4_k_cu_bf565a9d_139584cute7productE - _ZN40_INTERNAL_8832048e_4_k_cu_bf565a9d_139584cuda3std3__442_GLOBAL__N__8832048e_4_k_cu_bf565a9d_139586ignoreE)
_ZN40_INTERNAL_8832048e_4_k_cu_bf565a9d_139584cuda3std3__442_GLOBAL__N__8832048e_4_k_cu_bf565a9d_139586ignoreE:
	.zero		1
	.type		_ZN40_INTERNAL_8832048e_4_k_cu_bf565a9d_139584cute7productE,@object
	.size		_ZN40_INTERNAL_8832048e_4_k_cu_bf565a9d_139584cute7productE,(_ZN40_INTERNAL_8832048e_4_k_cu_bf565a9d_139584cuda3std3__45__cpo3endE - _ZN40_INTERNAL_8832048e_4_k_cu_bf565a9d_139584cute7productE)
_ZN40_INTERNAL_8832048e_4_k_cu_bf565a9d_139584cute7productE:
	.zero		1
	.type		_ZN40_INTERNAL_8832048e_4_k_cu_bf565a9d_139584cuda3std3__45__cpo3endE,@object
	.size		_ZN40_INTERNAL_8832048e_4_k_cu_bf565a9d_139584cuda3std3__45__cpo3endE,(_ZN40_INTERNAL_8832048e_4_k_cu_bf565a9d_139584cuda3std3__419piecewise_constructE - _ZN40_INTERNAL_8832048e_4_k_cu_bf565a9d_139584cuda3std3__45__cpo3endE)
_ZN40_INTERNAL_8832048e_4_k_cu_bf565a9d_139584cuda3std3__45__cpo3endE:
	.zero		1
	.type		_ZN40_INTERNAL_8832048e_4_k_cu_bf565a9d_139584cuda3std3__419piecewise_constructE,@object
	.size		_ZN40_INTERNAL_8832048e_4_k_cu_bf565a9d_139584cuda3std3__419piecewise_constructE,(_ZN40_INTERNAL_8832048e_4_k_cu_bf565a9d_139584cuda3std3__45__cpo4cendE - _ZN40_INTERNAL_8832048e_4_k_cu_bf565a9d_139584cuda3std3__419piecewise_constructE)
_ZN40_INTERNAL_8832048e_4_k_cu_bf565a9d_139584cuda3std3__419piecewise_constructE:
	.zero		1
	.type		_ZN40_INTERNAL_8832048e_4_k_cu_bf565a9d_139584cuda3std3__45__cpo4cendE,@object
	.size		_ZN40_INTERNAL_8832048e_4_k_cu_bf565a9d_139584cuda3std3__45__cpo4cendE,(_ZN40_INTERNAL_8832048e_4_k_cu_bf565a9d_139584cuda3std6ranges3__45__cpo4swapE - _ZN40_INTERNAL_8832048e_4_k_cu_bf565a9d_139584cuda3std3__45__cpo4cendE)
_ZN40_INTERNAL_8832048e_4_k_cu_bf565a9d_139584cuda3std3__45__cpo4cendE:
	.zero		1
	.type		_ZN40_INTERNAL_8832048e_4_k_cu_bf565a9d_139584cuda3std6ranges3__45__cpo4swapE,@object
	.size		_ZN40_INTERNAL_8832048e_4_k_cu_bf565a9d_139584cuda3std6ranges3__45__cpo4swapE,(.L_8 - _ZN40_INTERNAL_8832048e_4_k_cu_bf565a9d_139584cuda3std6ranges3__45__cpo4swapE)
_ZN40_INTERNAL_8832048e_4_k_cu_bf565a9d_139584cuda3std6ranges3__45__cpo4swapE:
	.zero		1
.L_8:


//--------------------- .nv.constant0._ZN7cutlass13device_kernelINS_4gemm6kernel13GemmUniversalIN4cute5tupleIJiiiiEEENS1_10collective13CollectiveMmaINS1_34MainloopSm90TmaGmmaWarpSpecializedILi6ENS5_IJNS4_1CILi2EEENSA_ILi1EEESC_EEENS1_32KernelTmaWarpSpecializedPingpongEEENS5_IJNSA_ILi64EEENSA_ILi512EEESG_EEEaNS5_IJlSC_lEEEaSJ_NS4_8TiledMMAINS4_8MMA_AtomIJNS4_4SM904GMMA27MMA_64x256x32_S32S8S8_SS_TNEEEENS4_6LayoutINS5_IJSC_SC_SC_EEENS5_IJNSA_ILi0EEESS_SS_EEEEENS5_IJNS4_10UnderscoreESV_SV_EEEEENS4_13SM90_TMA_LOADENS4_14ComposedLayoutINS4_7SwizzleILi2ELi4ELi3EEENS4_18smem_ptr_flag_bitsILi8EEENSQ_INS5_IJNSA_ILi8EEESG_EEENS5_IJSG_SC_EEEEEEEvNS4_8identityENS4_23SM90_TMA_LOAD_MULTICASTES18_vS19_EENS_8epilogue10collective6detail29Sm90TmaWarpSpecializedAdapterINS1D_15DefaultEpilogueIaSJ_SJ_NS1C_6thread17LinearCombinationIaLi1EiiLNS1H_9ScaleType4KindE0ELNS_15FloatRoundStyleE2EaEENS1_15EpilogueDefaultEEEEEvvEEEEvNT_6ParamsE --------------------------
	.section	.nv.constant0._ZN7cutlass13device_kernelINS_4gemm6kernel13GemmUniversalIN4cute5tupleIJiiiiEEENS1_10collective13CollectiveMmaINS1_34MainloopSm90TmaGmmaWarpSpecializedILi6ENS5_IJNS4_1CILi2EEENSA_ILi1EEESC_EEENS1_32KernelTmaWarpSpecializedPingpongEEENS5_IJNSA_ILi64EEENSA_ILi512EEESG_EEEaNS5_IJlSC_lEEEaSJ_NS4_8TiledMMAINS4_8MMA_AtomIJNS4_4SM904GMMA27MMA_64x256x32_S32S8S8_SS_TNEEEENS4_6LayoutINS5_IJSC_SC_SC_EEENS5_IJNSA_ILi0EEESS_SS_EEEEENS5_IJNS4_10UnderscoreESV_SV_EEEEENS4_13SM90_TMA_LOADENS4_14ComposedLayoutINS4_7SwizzleILi2ELi4ELi3EEENS4_18smem_ptr_flag_bitsILi8EEENSQ_INS5_IJNSA_ILi8EEESG_EEENS5_IJSG_SC_EEEEEEEvNS4_8identityENS4_23SM90_TMA_LOAD_MULTICASTES18_vS19_EENS_8epilogue10collective6detail29Sm90TmaWarpSpecializedAdapterINS1D_15DefaultEpilogueIaSJ_SJ_NS1C_6thread17LinearCombinationIaLi1EiiLNS1H_9ScaleType4KindE0ELNS_15FloatRoundStyleE2EaEENS1_15EpilogueDefaultEEEEEvvEEEEvNT_6ParamsE,"a",@progbits
	.sectionflags	@""
	.align	4
.nv.constant0._ZN7cutlass13device_kernelINS_4gemm6kernel13GemmUniversalIN4cute5tupleIJiiiiEEENS1_10collective13CollectiveMmaINS1_34MainloopSm90TmaGmmaWarpSpecializedILi6ENS5_IJNS4_1CILi2EEENSA_ILi1EEESC_EEENS1_32KernelTmaWarpSpecializedPingpongEEENS5_IJNSA_ILi64EEENSA_ILi512EEESG_EEEaNS5_IJlSC_lEEEaSJ_NS4_8TiledMMAINS4_8MMA_AtomIJNS4_4SM904GMMA27MMA_64x256x32_S32S8S8_SS_TNEEEENS4_6LayoutINS5_IJSC_SC_SC_EEENS5_IJNSA_ILi0EEESS_SS_EEEEENS5_IJNS4_10UnderscoreESV_SV_EEEEENS4_13SM90_TMA_LOADENS4_14ComposedLayoutINS4_7SwizzleILi2ELi4ELi3EEENS4_18smem_ptr_flag_bitsILi8EEENSQ_INS5_IJNSA_ILi8EEESG_EEENS5_IJSG_SC_EEEEEEEvNS4_8identityENS4_23SM90_TMA_LOAD_MULTICASTES18_vS19_EENS_8epilogue10collective6detail29Sm90TmaWarpSpecializedAdapterINS1D_15DefaultEpilogueIaSJ_SJ_NS1C_6thread17LinearCombinationIaLi1EiiLNS1H_9ScaleType4KindE0ELNS_15FloatRoundStyleE2EaEENS1_15EpilogueDefaultEEEEEvvEEEEvNT_6ParamsE:
	.zero		1664


//--------------------- SYMBOLS --------------------------

	.type		.nv.reservedSmem.offset0,@object
	.size		.nv.reservedSmem.offset0,0x4
	.type		__assertfail,@function
